//
// Generated by NVIDIA NVVM Compiler
//
// Compiler Build ID: CL-36424714
// Cuda compilation tools, release 13.0, V13.0.88
// Based on NVVM 20.0.0
//

.version 9.0
.target sm_100
.address_size 64

	// .globl	_Z15encoder_forwardPKfPfS0_i

.visible .entry _Z15encoder_forwardPKfPfS0_i(
	.param .u64 .ptr .align 1 _Z15encoder_forwardPKfPfS0_i_param_0,
	.param .u64 .ptr .align 1 _Z15encoder_forwardPKfPfS0_i_param_1,
	.param .u64 .ptr .align 1 _Z15encoder_forwardPKfPfS0_i_param_2,
	.param .u32 _Z15encoder_forwardPKfPfS0_i_param_3
)
{
	.reg .pred 	%p<3>;
	.reg .b32 	%r<24>;
	.reg .b32 	%f<53>;
	.reg .b64 	%rd<15>;

	ld.param.u64 	%rd3, [_Z15encoder_forwardPKfPfS0_i_param_0];
	ld.param.u64 	%rd4, [_Z15encoder_forwardPKfPfS0_i_param_1];
	ld.param.u64 	%rd5, [_Z15encoder_forwardPKfPfS0_i_param_2];
	ld.param.u32 	%r10, [_Z15encoder_forwardPKfPfS0_i_param_3];
	mov.u32 	%r11, %ctaid.x;
	mov.u32 	%r12, %ntid.x;
	mov.u32 	%r13, %tid.x;
	mad.lo.s32 	%r1, %r11, %r12, %r13;
	shl.b32 	%r14, %r10, 7;
	setp.ge.s32 	%p1, %r1, %r14;
	@%p1 bra 	$L__BB0_4;
	shr.s32 	%r16, %r1, 31;
	shr.u32 	%r17, %r16, 25;
	add.s32 	%r18, %r1, %r17;
	and.b32  	%r19, %r18, -128;
	sub.s32 	%r21, %r1, %r19;
	shr.s32 	%r20, %r18, 7;
	mul.lo.s32 	%r22, %r20, 784;
	cvta.to.global.u64 	%rd6, %rd3;
	add.s64 	%rd1, %rd6, 32;
	cvta.to.global.u64 	%rd7, %rd5;
	add.s64 	%rd2, %rd7, 4096;
	mov.f32 	%f52, 0f00000000;
	mov.b32 	%r23, 0;
$L__BB0_2:
	mul.wide.s32 	%rd8, %r22, 4;
	add.s64 	%rd9, %rd1, %rd8;
	mul.wide.s32 	%rd10, %r21, 4;
	add.s64 	%rd11, %rd2, %rd10;
	ld.global.f32 	%f4, [%rd9+-32];
	ld.global.f32 	%f5, [%rd11+-4096];
	fma.rn.f32 	%f6, %f4, %f5, %f52;
	ld.global.f32 	%f7, [%rd9+-28];
	ld.global.f32 	%f8, [%rd11+-3584];
	fma.rn.f32 	%f9, %f7, %f8, %f6;
	ld.global.f32 	%f10, [%rd9+-24];
	ld.global.f32 	%f11, [%rd11+-3072];
	fma.rn.f32 	%f12, %f10, %f11, %f9;
	ld.global.f32 	%f13, [%rd9+-20];
	ld.global.f32 	%f14, [%rd11+-2560];
	fma.rn.f32 	%f15, %f13, %f14, %f12;
	ld.global.f32 	%f16, [%rd9+-16];
	ld.global.f32 	%f17, [%rd11+-2048];
	fma.rn.f32 	%f18, %f16, %f17, %f15;
	ld.global.f32 	%f19, [%rd9+-12];
	ld.global.f32 	%f20, [%rd11+-1536];
	fma.rn.f32 	%f21, %f19, %f20, %f18;
	ld.global.f32 	%f22, [%rd9+-8];
	ld.global.f32 	%f23, [%rd11+-1024];
	fma.rn.f32 	%f24, %f22, %f23, %f21;
	ld.global.f32 	%f25, [%rd9+-4];
	ld.global.f32 	%f26, [%rd11+-512];
	fma.rn.f32 	%f27, %f25, %f26, %f24;
	ld.global.f32 	%f28, [%rd9];
	ld.global.f32 	%f29, [%rd11];
	fma.rn.f32 	%f30, %f28, %f29, %f27;
	ld.global.f32 	%f31, [%rd9+4];
	ld.global.f32 	%f32, [%rd11+512];
	fma.rn.f32 	%f33, %f31, %f32, %f30;
	ld.global.f32 	%f34, [%rd9+8];
	ld.global.f32 	%f35, [%rd11+1024];
	fma.rn.f32 	%f36, %f34, %f35, %f33;
	ld.global.f32 	%f37, [%rd9+12];
	ld.global.f32 	%f38, [%rd11+1536];
	fma.rn.f32 	%f39, %f37, %f38, %f36;
	ld.global.f32 	%f40, [%rd9+16];
	ld.global.f32 	%f41, [%rd11+2048];
	fma.rn.f32 	%f42, %f40, %f41, %f39;
	ld.global.f32 	%f43, [%rd9+20];
	ld.global.f32 	%f44, [%rd11+2560];
	fma.rn.f32 	%f45, %f43, %f44, %f42;
	ld.global.f32 	%f46, [%rd9+24];
	ld.global.f32 	%f47, [%rd11+3072];
	fma.rn.f32 	%f48, %f46, %f47, %f45;
	ld.global.f32 	%f49, [%rd9+28];
	ld.global.f32 	%f50, [%rd11+3584];
	fma.rn.f32 	%f52, %f49, %f50, %f48;
	add.s32 	%r23, %r23, 16;
	add.s32 	%r22, %r22, 16;
	add.s32 	%r21, %r21, 2048;
	setp.ne.s32 	%p2, %r23, 784;
	@%p2 bra 	$L__BB0_2;
	max.f32 	%f51, %f52, 0f00000000;
	cvta.to.global.u64 	%rd12, %rd4;
	mul.wide.s32 	%rd13, %r1, 4;
	add.s64 	%rd14, %rd12, %rd13;
	st.global.f32 	[%rd14], %f51;
$L__BB0_4:
	ret;

}
	// .globl	_Z15decoder_forwardPKfPfS0_i
.visible .entry _Z15decoder_forwardPKfPfS0_i(
	.param .u64 .ptr .align 1 _Z15decoder_forwardPKfPfS0_i_param_0,
	.param .u64 .ptr .align 1 _Z15decoder_forwardPKfPfS0_i_param_1,
	.param .u64 .ptr .align 1 _Z15decoder_forwardPKfPfS0_i_param_2,
	.param .u32 _Z15decoder_forwardPKfPfS0_i_param_3
)
{
	.reg .pred 	%p<3>;
	.reg .b32 	%r<41>;
	.reg .b32 	%f<65>;
	.reg .b64 	%rd<49>;

	ld.param.u64 	%rd12, [_Z15decoder_forwardPKfPfS0_i_param_0];
	ld.param.u32 	%r10, [_Z15decoder_forwardPKfPfS0_i_param_3];
	mov.u32 	%r11, %ctaid.x;
	mov.u32 	%r12, %ntid.x;
	mov.u32 	%r13, %tid.x;
	mad.lo.s32 	%r1, %r11, %r12, %r13;
	mul.lo.s32 	%r14, %r10, 784;
	setp.ge.s32 	%p1, %r1, %r14;
	@%p1 bra 	$L__BB1_4;
	ld.param.u64 	%rd47, [_Z15decoder_forwardPKfPfS0_i_param_2];
	cvta.to.global.u64 	%rd1, %rd47;
	mul.hi.s32 	%r16, %r1, 1402438301;
	shr.u32 	%r17, %r16, 31;
	shr.s32 	%r18, %r16, 8;
	add.s32 	%r19, %r18, %r17;
	mul.lo.s32 	%r20, %r19, 784;
	sub.s32 	%r2, %r1, %r20;
	shl.b32 	%r38, %r19, 7;
	add.s32 	%r21, %r2, 2352;
	mul.wide.u32 	%rd2, %r21, 4;
	add.s32 	%r22, %r2, 3136;
	mul.wide.u32 	%rd3, %r22, 4;
	add.s32 	%r23, %r2, 3920;
	mul.wide.u32 	%rd4, %r23, 4;
	add.s32 	%r24, %r2, 4704;
	mul.wide.u32 	%rd5, %r24, 4;
	add.s32 	%r25, %r2, 8624;
	mul.wide.u32 	%rd6, %r25, 4;
	add.s32 	%r26, %r2, 10192;
	mul.wide.u32 	%rd7, %r26, 4;
	add.s32 	%r27, %r2, 11760;
	mul.wide.u32 	%rd8, %r27, 4;
	cvta.to.global.u64 	%rd15, %rd12;
	add.s64 	%rd9, %rd15, 32;
	mov.f32 	%f64, 0f00000000;
	mov.b32 	%r40, 784;
	mov.u64 	%rd48, %rd1;
	mov.u32 	%r39, %r2;
$L__BB1_2:
	mul.wide.s32 	%rd16, %r39, 4;
	add.s64 	%rd17, %rd1, %rd16;
	mul.wide.s32 	%rd18, %r38, 4;
	add.s64 	%rd19, %rd9, %rd18;
	ld.global.f32 	%f4, [%rd19+-32];
	ld.global.f32 	%f5, [%rd17];
	fma.rn.f32 	%f6, %f4, %f5, %f64;
	ld.global.f32 	%f7, [%rd19+-28];
	add.s32 	%r28, %r39, 784;
	mul.wide.u32 	%rd20, %r28, 4;
	add.s64 	%rd21, %rd1, %rd20;
	ld.global.f32 	%f8, [%rd21];
	fma.rn.f32 	%f9, %f7, %f8, %f6;
	ld.global.f32 	%f10, [%rd19+-24];
	add.s32 	%r29, %r2, 1568;
	mul.wide.u32 	%rd22, %r29, 4;
	add.s64 	%rd23, %rd48, %rd22;
	ld.global.f32 	%f11, [%rd23];
	fma.rn.f32 	%f12, %f10, %f11, %f9;
	ld.global.f32 	%f13, [%rd19+-20];
	add.s64 	%rd24, %rd48, %rd2;
	ld.global.f32 	%f14, [%rd24];
	fma.rn.f32 	%f15, %f13, %f14, %f12;
	ld.global.f32 	%f16, [%rd19+-16];
	add.s64 	%rd25, %rd48, %rd3;
	ld.global.f32 	%f17, [%rd25];
	fma.rn.f32 	%f18, %f16, %f17, %f15;
	ld.global.f32 	%f19, [%rd19+-12];
	add.s64 	%rd26, %rd48, %rd4;
	ld.global.f32 	%f20, [%rd26];
	fma.rn.f32 	%f21, %f19, %f20, %f18;
	ld.global.f32 	%f22, [%rd19+-8];
	add.s64 	%rd27, %rd48, %rd5;
	ld.global.f32 	%f23, [%rd27];
	fma.rn.f32 	%f24, %f22, %f23, %f21;
	ld.global.f32 	%f25, [%rd19+-4];
	add.s32 	%r30, %r2, 5488;
	mul.wide.u32 	%rd28, %r30, 4;
	add.s64 	%rd29, %rd48, %rd28;
	ld.global.f32 	%f26, [%rd29];
	fma.rn.f32 	%f27, %f25, %f26, %f24;
	ld.global.f32 	%f28, [%rd19];
	add.s32 	%r31, %r2, 6272;
	mul.wide.u32 	%rd30, %r31, 4;
	add.s64 	%rd31, %rd48, %rd30;
	ld.global.f32 	%f29, [%rd31];
	fma.rn.f32 	%f30, %f28, %f29, %f27;
	ld.global.f32 	%f31, [%rd19+4];
	add.s32 	%r32, %r2, 7056;
	mul.wide.u32 	%rd32, %r32, 4;
	add.s64 	%rd33, %rd48, %rd32;
	ld.global.f32 	%f32, [%rd33];
	fma.rn.f32 	%f33, %f31, %f32, %f30;
	ld.global.f32 	%f34, [%rd19+8];
	add.s32 	%r33, %r2, 7840;
	mul.wide.u32 	%rd34, %r33, 4;
	add.s64 	%rd35, %rd48, %rd34;
	ld.global.f32 	%f35, [%rd35];
	fma.rn.f32 	%f36, %f34, %f35, %f33;
	ld.global.f32 	%f37, [%rd19+12];
	add.s64 	%rd36, %rd48, %rd6;
	ld.global.f32 	%f38, [%rd36];
	fma.rn.f32 	%f39, %f37, %f38, %f36;
	ld.global.f32 	%f40, [%rd19+16];
	add.s32 	%r34, %r2, 9408;
	mul.wide.u32 	%rd37, %r34, 4;
	add.s64 	%rd38, %rd48, %rd37;
	ld.global.f32 	%f41, [%rd38];
	fma.rn.f32 	%f42, %f40, %f41, %f39;
	ld.global.f32 	%f43, [%rd19+20];
	add.s64 	%rd39, %rd48, %rd7;
	ld.global.f32 	%f44, [%rd39];
	fma.rn.f32 	%f45, %f43, %f44, %f42;
	ld.global.f32 	%f46, [%rd19+24];
	add.s32 	%r35, %r2, 10976;
	mul.wide.u32 	%rd40, %r35, 4;
	add.s64 	%rd41, %rd48, %rd40;
	ld.global.f32 	%f47, [%rd41];
	fma.rn.f32 	%f48, %f46, %f47, %f45;
	ld.global.f32 	%f49, [%rd19+28];
	add.s64 	%rd42, %rd48, %rd8;
	ld.global.f32 	%f50, [%rd42];
	fma.rn.f32 	%f64, %f49, %f50, %f48;
	add.s32 	%r40, %r40, 12544;
	add.s32 	%r39, %r39, 12544;
	add.s64 	%rd48, %rd48, 50176;
	add.s32 	%r38, %r38, 16;
	setp.ne.s32 	%p2, %r40, 101136;
	@%p2 bra 	$L__BB1_2;
	ld.param.u64 	%rd46, [_Z15decoder_forwardPKfPfS0_i_param_1];
	fma.rn.f32 	%f51, %f64, 0fBBBB989D, 0f3F000000;
	cvt.sat.f32.f32 	%f52, %f51;
	mov.f32 	%f53, 0f4B400001;
	mov.f32 	%f54, 0f437C0000;
	fma.rm.f32 	%f55, %f52, %f54, %f53;
	add.f32 	%f56, %f55, 0fCB40007F;
	neg.f32 	%f57, %f56;
	fma.rn.f32 	%f58, %f64, 0fBFB8AA3B, %f57;
	fma.rn.f32 	%f59, %f64, 0fB2A57060, %f58;
	mov.b32 	%r36, %f55;
	shl.b32 	%r37, %r36, 23;
	mov.b32 	%f60, %r37;
	ex2.approx.ftz.f32 	%f61, %f59;
	fma.rn.f32 	%f62, %f61, %f60, 0f3F800000;
	rcp.rn.f32 	%f63, %f62;
	cvta.to.global.u64 	%rd43, %rd46;
	mul.wide.s32 	%rd44, %r1, 4;
	add.s64 	%rd45, %rd43, %rd44;
	st.global.f32 	[%rd45], %f63;
$L__BB1_4:
	ret;

}
	// .globl	_Z26compute_loss_and_gradientsPKfS0_S0_PfS1_S1_S1_S0_S0_i
.visible .entry _Z26compute_loss_and_gradientsPKfS0_S0_PfS1_S1_S1_S0_S0_i(
	.param .u64 .ptr .align 1 _Z26compute_loss_and_gradientsPKfS0_S0_PfS1_S1_S1_S0_S0_i_param_0,
	.param .u64 .ptr .align 1 _Z26compute_loss_and_gradientsPKfS0_S0_PfS1_S1_S1_S0_S0_i_param_1,
	.param .u64 .ptr .align 1 _Z26compute_loss_and_gradientsPKfS0_S0_PfS1_S1_S1_S0_S0_i_param_2,
	.param .u64 .ptr .align 1 _Z26compute_loss_and_gradientsPKfS0_S0_PfS1_S1_S1_S0_S0_i_param_3,
	.param .u64 .ptr .align 1 _Z26compute_loss_and_gradientsPKfS0_S0_PfS1_S1_S1_S0_S0_i_param_4,
	.param .u64 .ptr .align 1 _Z26compute_loss_and_gradientsPKfS0_S0_PfS1_S1_S1_S0_S0_i_param_5,
	.param .u64 .ptr .align 1 _Z26compute_loss_and_gradientsPKfS0_S0_PfS1_S1_S1_S0_S0_i_param_6,
	.param .u64 .ptr .align 1 _Z26compute_loss_and_gradientsPKfS0_S0_PfS1_S1_S1_S0_S0_i_param_7,
	.param .u64 .ptr .align 1 _Z26compute_loss_and_gradientsPKfS0_S0_PfS1_S1_S1_S0_S0_i_param_8,
	.param .u32 _Z26compute_loss_and_gradientsPKfS0_S0_PfS1_S1_S1_S0_S0_i_param_9
)
{
	.reg .pred 	%p<28>;
	.reg .b32 	%r<128>;
	.reg .b32 	%f<252>;
	.reg .b64 	%rd<98>;

	ld.param.u64 	%rd14, [_Z26compute_loss_and_gradientsPKfS0_S0_PfS1_S1_S1_S0_S0_i_param_0];
	ld.param.u64 	%rd11, [_Z26compute_loss_and_gradientsPKfS0_S0_PfS1_S1_S1_S0_S0_i_param_1];
	ld.param.u64 	%rd15, [_Z26compute_loss_and_gradientsPKfS0_S0_PfS1_S1_S1_S0_S0_i_param_2];
	ld.param.u64 	%rd16, [_Z26compute_loss_and_gradientsPKfS0_S0_PfS1_S1_S1_S0_S0_i_param_3];
	ld.param.u64 	%rd17, [_Z26compute_loss_and_gradientsPKfS0_S0_PfS1_S1_S1_S0_S0_i_param_4];
	ld.param.u64 	%rd12, [_Z26compute_loss_and_gradientsPKfS0_S0_PfS1_S1_S1_S0_S0_i_param_5];
	ld.param.u64 	%rd13, [_Z26compute_loss_and_gradientsPKfS0_S0_PfS1_S1_S1_S0_S0_i_param_6];
	ld.param.u64 	%rd18, [_Z26compute_loss_and_gradientsPKfS0_S0_PfS1_S1_S1_S0_S0_i_param_7];
	ld.param.u32 	%r48, [_Z26compute_loss_and_gradientsPKfS0_S0_PfS1_S1_S1_S0_S0_i_param_9];
	cvta.to.global.u64 	%rd1, %rd18;
	cvta.to.global.u64 	%rd2, %rd17;
	cvta.to.global.u64 	%rd3, %rd15;
	cvta.to.global.u64 	%rd4, %rd16;
	cvta.to.global.u64 	%rd5, %rd14;
	mov.u32 	%r49, %ctaid.x;
	mov.u32 	%r50, %ntid.x;
	mov.u32 	%r51, %tid.x;
	mad.lo.s32 	%r1, %r49, %r50, %r51;
	mul.lo.s32 	%r52, %r48, 784;
	setp.ge.s32 	%p1, %r1, %r52;
	@%p1 bra 	$L__BB2_2;
	cvta.to.global.u64 	%rd19, %rd11;
	mul.wide.s32 	%rd20, %r1, 4;
	add.s64 	%rd21, %rd19, %rd20;
	ld.global.f32 	%f29, [%rd21];
	add.s64 	%rd22, %rd5, %rd20;
	ld.global.f32 	%f30, [%rd22];
	sub.f32 	%f31, %f29, %f30;
	add.f32 	%f32, %f31, %f31;
	cvt.rn.f32.s32 	%f33, %r48;
	div.rn.f32 	%f34, %f32, %f33;
	add.s64 	%rd23, %rd4, %rd20;
	st.global.f32 	[%rd23], %f34;
	ld.global.f32 	%f35, [%rd21];
	mov.f32 	%f36, 0f3F800000;
	sub.f32 	%f37, %f36, %f35;
	mul.f32 	%f38, %f35, %f37;
	mul.f32 	%f39, %f34, %f38;
	st.global.f32 	[%rd23], %f39;
$L__BB2_2:
	bar.sync 	0;
	shl.b32 	%r2, %r48, 7;
	setp.ge.s32 	%p2, %r1, %r2;
	@%p2 bra 	$L__BB2_6;
	shr.s32 	%r54, %r1, 31;
	shr.u32 	%r55, %r54, 25;
	add.s32 	%r56, %r1, %r55;
	and.b32  	%r57, %r56, 268435328;
	sub.s32 	%r58, %r1, %r57;
	shr.s32 	%r59, %r56, 7;
	mul.lo.s32 	%r113, %r59, 784;
	mul.lo.s32 	%r112, %r58, 784;
	add.s64 	%rd6, %rd1, 32;
	mov.f32 	%f234, 0f00000000;
	mov.b32 	%r114, 0;
$L__BB2_4:
	mul.wide.s32 	%rd24, %r113, 4;
	add.s64 	%rd25, %rd4, %rd24;
	mul.wide.s32 	%rd26, %r112, 4;
	add.s64 	%rd27, %rd6, %rd26;
	ld.global.f32 	%f41, [%rd25];
	ld.global.f32 	%f42, [%rd27+-32];
	fma.rn.f32 	%f43, %f41, %f42, %f234;
	ld.global.f32 	%f44, [%rd25+4];
	ld.global.f32 	%f45, [%rd27+-28];
	fma.rn.f32 	%f46, %f44, %f45, %f43;
	ld.global.f32 	%f47, [%rd25+8];
	ld.global.f32 	%f48, [%rd27+-24];
	fma.rn.f32 	%f49, %f47, %f48, %f46;
	ld.global.f32 	%f50, [%rd25+12];
	ld.global.f32 	%f51, [%rd27+-20];
	fma.rn.f32 	%f52, %f50, %f51, %f49;
	ld.global.f32 	%f53, [%rd25+16];
	ld.global.f32 	%f54, [%rd27+-16];
	fma.rn.f32 	%f55, %f53, %f54, %f52;
	ld.global.f32 	%f56, [%rd25+20];
	ld.global.f32 	%f57, [%rd27+-12];
	fma.rn.f32 	%f58, %f56, %f57, %f55;
	ld.global.f32 	%f59, [%rd25+24];
	ld.global.f32 	%f60, [%rd27+-8];
	fma.rn.f32 	%f61, %f59, %f60, %f58;
	ld.global.f32 	%f62, [%rd25+28];
	ld.global.f32 	%f63, [%rd27+-4];
	fma.rn.f32 	%f64, %f62, %f63, %f61;
	ld.global.f32 	%f65, [%rd25+32];
	ld.global.f32 	%f66, [%rd27];
	fma.rn.f32 	%f67, %f65, %f66, %f64;
	ld.global.f32 	%f68, [%rd25+36];
	ld.global.f32 	%f69, [%rd27+4];
	fma.rn.f32 	%f70, %f68, %f69, %f67;
	ld.global.f32 	%f71, [%rd25+40];
	ld.global.f32 	%f72, [%rd27+8];
	fma.rn.f32 	%f73, %f71, %f72, %f70;
	ld.global.f32 	%f74, [%rd25+44];
	ld.global.f32 	%f75, [%rd27+12];
	fma.rn.f32 	%f76, %f74, %f75, %f73;
	ld.global.f32 	%f77, [%rd25+48];
	ld.global.f32 	%f78, [%rd27+16];
	fma.rn.f32 	%f79, %f77, %f78, %f76;
	ld.global.f32 	%f80, [%rd25+52];
	ld.global.f32 	%f81, [%rd27+20];
	fma.rn.f32 	%f82, %f80, %f81, %f79;
	ld.global.f32 	%f83, [%rd25+56];
	ld.global.f32 	%f84, [%rd27+24];
	fma.rn.f32 	%f85, %f83, %f84, %f82;
	ld.global.f32 	%f86, [%rd25+60];
	ld.global.f32 	%f87, [%rd27+28];
	fma.rn.f32 	%f234, %f86, %f87, %f85;
	add.s32 	%r114, %r114, 16;
	add.s32 	%r113, %r113, 16;
	add.s32 	%r112, %r112, 16;
	setp.ne.s32 	%p3, %r114, 784;
	@%p3 bra 	$L__BB2_4;
	mul.wide.s32 	%rd28, %r1, 4;
	add.s64 	%rd29, %rd3, %rd28;
	ld.global.f32 	%f88, [%rd29];
	setp.gt.f32 	%p4, %f88, 0f00000000;
	selp.f32 	%f89, %f234, 0f00000000, %p4;
	add.s64 	%rd30, %rd2, %rd28;
	st.global.f32 	[%rd30], %f89;
$L__BB2_6:
	setp.ge.s32 	%p5, %r1, %r2;
	bar.sync 	0;
	@%p5 bra 	$L__BB2_10;
	shr.s32 	%r61, %r1, 31;
	shr.u32 	%r62, %r61, 25;
	add.s32 	%r63, %r1, %r62;
	and.b32  	%r64, %r63, 268435328;
	sub.s32 	%r65, %r1, %r64;
	shr.s32 	%r66, %r63, 7;
	mul.lo.s32 	%r116, %r66, 784;
	mul.lo.s32 	%r115, %r65, 784;
	add.s64 	%rd7, %rd4, 32;
	add.s64 	%rd8, %rd1, 32;
	mov.f32 	%f235, 0f00000000;
	mov.b32 	%r117, 0;
$L__BB2_8:
	mul.wide.s32 	%rd31, %r116, 4;
	add.s64 	%rd32, %rd7, %rd31;
	mul.wide.s32 	%rd33, %r115, 4;
	add.s64 	%rd34, %rd8, %rd33;
	ld.global.f32 	%f91, [%rd32+-32];
	ld.global.f32 	%f92, [%rd34+-32];
	fma.rn.f32 	%f93, %f91, %f92, %f235;
	ld.global.f32 	%f94, [%rd32+-28];
	ld.global.f32 	%f95, [%rd34+-28];
	fma.rn.f32 	%f96, %f94, %f95, %f93;
	ld.global.f32 	%f97, [%rd32+-24];
	ld.global.f32 	%f98, [%rd34+-24];
	fma.rn.f32 	%f99, %f97, %f98, %f96;
	ld.global.f32 	%f100, [%rd32+-20];
	ld.global.f32 	%f101, [%rd34+-20];
	fma.rn.f32 	%f102, %f100, %f101, %f99;
	ld.global.f32 	%f103, [%rd32+-16];
	ld.global.f32 	%f104, [%rd34+-16];
	fma.rn.f32 	%f105, %f103, %f104, %f102;
	ld.global.f32 	%f106, [%rd32+-12];
	ld.global.f32 	%f107, [%rd34+-12];
	fma.rn.f32 	%f108, %f106, %f107, %f105;
	ld.global.f32 	%f109, [%rd32+-8];
	ld.global.f32 	%f110, [%rd34+-8];
	fma.rn.f32 	%f111, %f109, %f110, %f108;
	ld.global.f32 	%f112, [%rd32+-4];
	ld.global.f32 	%f113, [%rd34+-4];
	fma.rn.f32 	%f114, %f112, %f113, %f111;
	ld.global.f32 	%f115, [%rd32];
	ld.global.f32 	%f116, [%rd34];
	fma.rn.f32 	%f117, %f115, %f116, %f114;
	ld.global.f32 	%f118, [%rd32+4];
	ld.global.f32 	%f119, [%rd34+4];
	fma.rn.f32 	%f120, %f118, %f119, %f117;
	ld.global.f32 	%f121, [%rd32+8];
	ld.global.f32 	%f122, [%rd34+8];
	fma.rn.f32 	%f123, %f121, %f122, %f120;
	ld.global.f32 	%f124, [%rd32+12];
	ld.global.f32 	%f125, [%rd34+12];
	fma.rn.f32 	%f126, %f124, %f125, %f123;
	ld.global.f32 	%f127, [%rd32+16];
	ld.global.f32 	%f128, [%rd34+16];
	fma.rn.f32 	%f129, %f127, %f128, %f126;
	ld.global.f32 	%f130, [%rd32+20];
	ld.global.f32 	%f131, [%rd34+20];
	fma.rn.f32 	%f132, %f130, %f131, %f129;
	ld.global.f32 	%f133, [%rd32+24];
	ld.global.f32 	%f134, [%rd34+24];
	fma.rn.f32 	%f135, %f133, %f134, %f132;
	ld.global.f32 	%f136, [%rd32+28];
	ld.global.f32 	%f137, [%rd34+28];
	fma.rn.f32 	%f235, %f136, %f137, %f135;
	add.s32 	%r117, %r117, 16;
	add.s32 	%r116, %r116, 16;
	add.s32 	%r115, %r115, 16;
	setp.ne.s32 	%p6, %r117, 784;
	@%p6 bra 	$L__BB2_8;
	mul.wide.s32 	%rd35, %r1, 4;
	add.s64 	%rd36, %rd3, %rd35;
	ld.global.f32 	%f138, [%rd36];
	setp.gt.f32 	%p7, %f138, 0f00000000;
	selp.f32 	%f139, %f235, 0f00000000, %p7;
	add.s64 	%rd37, %rd2, %rd35;
	st.global.f32 	[%rd37], %f139;
$L__BB2_10:
	bar.sync 	0;
	setp.gt.s32 	%p8, %r1, 100351;
	@%p8 bra 	$L__BB2_24;
	mul.hi.s32 	%r67, %r1, 1402438301;
	shr.u32 	%r68, %r67, 31;
	shr.s32 	%r69, %r67, 8;
	add.s32 	%r19, %r69, %r68;
	mul.lo.s32 	%r70, %r19, 784;
	sub.s32 	%r20, %r1, %r70;
	setp.lt.s32 	%p9, %r48, 1;
	mov.f32 	%f243, 0f00000000;
	@%p9 bra 	$L__BB2_23;
	and.b32  	%r21, %r48, 7;
	setp.lt.u32 	%p10, %r48, 8;
	mov.f32 	%f243, 0f00000000;
	mov.b32 	%r120, 0;
	@%p10 bra 	$L__BB2_15;
	and.b32  	%r120, %r48, 2147483640;
	mov.f32 	%f243, 0f00000000;
	mov.b32 	%r118, 0;
$L__BB2_14:
	.pragma "nounroll";
	shl.b32 	%r73, %r118, 7;
	add.s32 	%r74, %r73, %r19;
	mul.wide.s32 	%rd38, %r74, 4;
	add.s64 	%rd39, %rd3, %rd38;
	ld.global.f32 	%f144, [%rd39];
	mad.lo.s32 	%r75, %r118, 784, %r20;
	mul.wide.s32 	%rd40, %r75, 4;
	add.s64 	%rd41, %rd4, %rd40;
	ld.global.f32 	%f145, [%rd41];
	fma.rn.f32 	%f146, %f144, %f145, %f243;
	ld.global.f32 	%f147, [%rd39+512];
	add.s32 	%r76, %r75, 784;
	mul.wide.u32 	%rd42, %r76, 4;
	add.s64 	%rd43, %rd4, %rd42;
	ld.global.f32 	%f148, [%rd43];
	fma.rn.f32 	%f149, %f147, %f148, %f146;
	ld.global.f32 	%f150, [%rd39+1024];
	add.s32 	%r77, %r75, 1568;
	mul.wide.u32 	%rd44, %r77, 4;
	add.s64 	%rd45, %rd4, %rd44;
	ld.global.f32 	%f151, [%rd45];
	fma.rn.f32 	%f152, %f150, %f151, %f149;
	ld.global.f32 	%f153, [%rd39+1536];
	add.s32 	%r78, %r75, 2352;
	mul.wide.u32 	%rd46, %r78, 4;
	add.s64 	%rd47, %rd4, %rd46;
	ld.global.f32 	%f154, [%rd47];
	fma.rn.f32 	%f155, %f153, %f154, %f152;
	ld.global.f32 	%f156, [%rd39+2048];
	add.s32 	%r79, %r75, 3136;
	mul.wide.u32 	%rd48, %r79, 4;
	add.s64 	%rd49, %rd4, %rd48;
	ld.global.f32 	%f157, [%rd49];
	fma.rn.f32 	%f158, %f156, %f157, %f155;
	ld.global.f32 	%f159, [%rd39+2560];
	add.s32 	%r80, %r75, 3920;
	mul.wide.u32 	%rd50, %r80, 4;
	add.s64 	%rd51, %rd4, %rd50;
	ld.global.f32 	%f160, [%rd51];
	fma.rn.f32 	%f161, %f159, %f160, %f158;
	ld.global.f32 	%f162, [%rd39+3072];
	add.s32 	%r81, %r75, 4704;
	mul.wide.u32 	%rd52, %r81, 4;
	add.s64 	%rd53, %rd4, %rd52;
	ld.global.f32 	%f163, [%rd53];
	fma.rn.f32 	%f164, %f162, %f163, %f161;
	ld.global.f32 	%f165, [%rd39+3584];
	add.s32 	%r82, %r75, 5488;
	mul.wide.u32 	%rd54, %r82, 4;
	add.s64 	%rd55, %rd4, %rd54;
	ld.global.f32 	%f166, [%rd55];
	fma.rn.f32 	%f243, %f165, %f166, %f164;
	add.s32 	%r118, %r118, 8;
	setp.ne.s32 	%p11, %r118, %r120;
	@%p11 bra 	$L__BB2_14;
$L__BB2_15:
	setp.eq.s32 	%p12, %r21, 0;
	@%p12 bra 	$L__BB2_23;
	and.b32  	%r26, %r48, 3;
	setp.lt.u32 	%p13, %r21, 4;
	@%p13 bra 	$L__BB2_18;
	shl.b32 	%r83, %r120, 7;
	add.s32 	%r84, %r83, %r19;
	mul.wide.s32 	%rd56, %r84, 4;
	add.s64 	%rd57, %rd3, %rd56;
	ld.global.f32 	%f168, [%rd57];
	mad.lo.s32 	%r85, %r120, 784, %r20;
	mul.wide.s32 	%rd58, %r85, 4;
	add.s64 	%rd59, %rd4, %rd58;
	ld.global.f32 	%f169, [%rd59];
	fma.rn.f32 	%f170, %f168, %f169, %f243;
	ld.global.f32 	%f171, [%rd57+512];
	add.s32 	%r86, %r85, 784;
	mul.wide.u32 	%rd60, %r86, 4;
	add.s64 	%rd61, %rd4, %rd60;
	ld.global.f32 	%f172, [%rd61];
	fma.rn.f32 	%f173, %f171, %f172, %f170;
	ld.global.f32 	%f174, [%rd57+1024];
	add.s32 	%r87, %r85, 1568;
	mul.wide.u32 	%rd62, %r87, 4;
	add.s64 	%rd63, %rd4, %rd62;
	ld.global.f32 	%f175, [%rd63];
	fma.rn.f32 	%f176, %f174, %f175, %f173;
	ld.global.f32 	%f177, [%rd57+1536];
	add.s32 	%r88, %r85, 2352;
	mul.wide.u32 	%rd64, %r88, 4;
	add.s64 	%rd65, %rd4, %rd64;
	ld.global.f32 	%f178, [%rd65];
	fma.rn.f32 	%f243, %f177, %f178, %f176;
	add.s32 	%r120, %r120, 4;
$L__BB2_18:
	setp.eq.s32 	%p14, %r26, 0;
	@%p14 bra 	$L__BB2_23;
	setp.eq.s32 	%p15, %r26, 1;
	@%p15 bra 	$L__BB2_21;
	shl.b32 	%r89, %r120, 7;
	add.s32 	%r90, %r89, %r19;
	mul.wide.s32 	%rd66, %r90, 4;
	add.s64 	%rd67, %rd3, %rd66;
	ld.global.f32 	%f180, [%rd67];
	mad.lo.s32 	%r91, %r120, 784, %r20;
	mul.wide.s32 	%rd68, %r91, 4;
	add.s64 	%rd69, %rd4, %rd68;
	ld.global.f32 	%f181, [%rd69];
	fma.rn.f32 	%f182, %f180, %f181, %f243;
	ld.global.f32 	%f183, [%rd67+512];
	add.s32 	%r92, %r91, 784;
	mul.wide.u32 	%rd70, %r92, 4;
	add.s64 	%rd71, %rd4, %rd70;
	ld.global.f32 	%f184, [%rd71];
	fma.rn.f32 	%f243, %f183, %f184, %f182;
	add.s32 	%r120, %r120, 2;
$L__BB2_21:
	and.b32  	%r93, %r48, 1;
	setp.eq.b32 	%p16, %r93, 1;
	not.pred 	%p17, %p16;
	@%p17 bra 	$L__BB2_23;
	shl.b32 	%r94, %r120, 7;
	add.s32 	%r95, %r94, %r19;
	mul.wide.s32 	%rd72, %r95, 4;
	add.s64 	%rd73, %rd3, %rd72;
	ld.global.f32 	%f185, [%rd73];
	mad.lo.s32 	%r96, %r120, 784, %r20;
	mul.wide.s32 	%rd74, %r96, 4;
	add.s64 	%rd75, %rd4, %rd74;
	ld.global.f32 	%f186, [%rd75];
	fma.rn.f32 	%f243, %f185, %f186, %f243;
$L__BB2_23:
	cvta.to.global.u64 	%rd76, %rd12;
	mul.wide.s32 	%rd77, %r1, 4;
	add.s64 	%rd78, %rd76, %rd77;
	st.global.f32 	[%rd78], %f243;
$L__BB2_24:
	setp.gt.s32 	%p18, %r1, 100351;
	bar.sync 	0;
	@%p18 bra 	$L__BB2_38;
	shr.s32 	%r97, %r1, 31;
	shr.u32 	%r98, %r97, 25;
	add.s32 	%r99, %r1, %r98;
	shr.s32 	%r31, %r99, 7;
	and.b32  	%r100, %r99, -128;
	sub.s32 	%r32, %r1, %r100;
	setp.lt.s32 	%p19, %r48, 1;
	mov.f32 	%f251, 0f00000000;
	@%p19 bra 	$L__BB2_37;
	and.b32  	%r33, %r48, 7;
	setp.lt.u32 	%p20, %r48, 8;
	mov.f32 	%f251, 0f00000000;
	mov.b32 	%r126, 0;
	@%p20 bra 	$L__BB2_29;
	and.b32  	%r126, %r48, 2147483640;
	neg.s32 	%r124, %r126;
	add.s64 	%rd9, %rd5, 12544;
	add.s64 	%rd10, %rd2, 2048;
	mov.f32 	%f251, 0f00000000;
	mov.u32 	%r122, %r32;
	mov.u32 	%r123, %r31;
$L__BB2_28:
	.pragma "nounroll";
	mul.wide.s32 	%rd79, %r123, 4;
	add.s64 	%rd80, %rd9, %rd79;
	mul.wide.s32 	%rd81, %r122, 4;
	add.s64 	%rd82, %rd10, %rd81;
	ld.global.f32 	%f191, [%rd80+-12544];
	ld.global.f32 	%f192, [%rd82+-2048];
	fma.rn.f32 	%f193, %f191, %f192, %f251;
	ld.global.f32 	%f194, [%rd80+-9408];
	ld.global.f32 	%f195, [%rd82+-1536];
	fma.rn.f32 	%f196, %f194, %f195, %f193;
	ld.global.f32 	%f197, [%rd80+-6272];
	ld.global.f32 	%f198, [%rd82+-1024];
	fma.rn.f32 	%f199, %f197, %f198, %f196;
	ld.global.f32 	%f200, [%rd80+-3136];
	ld.global.f32 	%f201, [%rd82+-512];
	fma.rn.f32 	%f202, %f200, %f201, %f199;
	ld.global.f32 	%f203, [%rd80];
	ld.global.f32 	%f204, [%rd82];
	fma.rn.f32 	%f205, %f203, %f204, %f202;
	ld.global.f32 	%f206, [%rd80+3136];
	ld.global.f32 	%f207, [%rd82+512];
	fma.rn.f32 	%f208, %f206, %f207, %f205;
	ld.global.f32 	%f209, [%rd80+6272];
	ld.global.f32 	%f210, [%rd82+1024];
	fma.rn.f32 	%f211, %f209, %f210, %f208;
	ld.global.f32 	%f212, [%rd80+9408];
	ld.global.f32 	%f213, [%rd82+1536];
	fma.rn.f32 	%f251, %f212, %f213, %f211;
	add.s32 	%r124, %r124, 8;
	add.s32 	%r123, %r123, 6272;
	add.s32 	%r122, %r122, 1024;
	setp.ne.s32 	%p21, %r124, 0;
	@%p21 bra 	$L__BB2_28;
$L__BB2_29:
	setp.eq.s32 	%p22, %r33, 0;
	@%p22 bra 	$L__BB2_37;
	and.b32  	%r43, %r48, 3;
	setp.lt.u32 	%p23, %r33, 4;
	@%p23 bra 	$L__BB2_32;
	mad.lo.s32 	%r102, %r126, 784, %r31;
	mul.wide.s32 	%rd83, %r102, 4;
	add.s64 	%rd84, %rd5, %rd83;
	ld.global.f32 	%f215, [%rd84];
	shl.b32 	%r103, %r126, 7;
	add.s32 	%r104, %r103, %r32;
	mul.wide.s32 	%rd85, %r104, 4;
	add.s64 	%rd86, %rd2, %rd85;
	ld.global.f32 	%f216, [%rd86];
	fma.rn.f32 	%f217, %f215, %f216, %f251;
	ld.global.f32 	%f218, [%rd84+3136];
	ld.global.f32 	%f219, [%rd86+512];
	fma.rn.f32 	%f220, %f218, %f219, %f217;
	ld.global.f32 	%f221, [%rd84+6272];
	ld.global.f32 	%f222, [%rd86+1024];
	fma.rn.f32 	%f223, %f221, %f222, %f220;
	ld.global.f32 	%f224, [%rd84+9408];
	ld.global.f32 	%f225, [%rd86+1536];
	fma.rn.f32 	%f251, %f224, %f225, %f223;
	add.s32 	%r126, %r126, 4;
$L__BB2_32:
	setp.eq.s32 	%p24, %r43, 0;
	@%p24 bra 	$L__BB2_37;
	setp.eq.s32 	%p25, %r43, 1;
	@%p25 bra 	$L__BB2_35;
	mad.lo.s32 	%r105, %r126, 784, %r31;
	mul.wide.s32 	%rd87, %r105, 4;
	add.s64 	%rd88, %rd5, %rd87;
	ld.global.f32 	%f227, [%rd88];
	shl.b32 	%r106, %r126, 7;
	add.s32 	%r107, %r106, %r32;
	mul.wide.s32 	%rd89, %r107, 4;
	add.s64 	%rd90, %rd2, %rd89;
	ld.global.f32 	%f228, [%rd90];
	fma.rn.f32 	%f229, %f227, %f228, %f251;
	ld.global.f32 	%f230, [%rd88+3136];
	ld.global.f32 	%f231, [%rd90+512];
	fma.rn.f32 	%f251, %f230, %f231, %f229;
	add.s32 	%r126, %r126, 2;
$L__BB2_35:
	and.b32  	%r108, %r48, 1;
	setp.eq.b32 	%p26, %r108, 1;
	not.pred 	%p27, %p26;
	@%p27 bra 	$L__BB2_37;
	mad.lo.s32 	%r109, %r126, 784, %r31;
	mul.wide.s32 	%rd91, %r109, 4;
	add.s64 	%rd92, %rd5, %rd91;
	ld.global.f32 	%f232, [%rd92];
	shl.b32 	%r110, %r126, 7;
	add.s32 	%r111, %r110, %r32;
	mul.wide.s32 	%rd93, %r111, 4;
	add.s64 	%rd94, %rd2, %rd93;
	ld.global.f32 	%f233, [%rd94];
	fma.rn.f32 	%f251, %f232, %f233, %f251;
$L__BB2_37:
	cvta.to.global.u64 	%rd95, %rd13;
	mul.wide.s32 	%rd96, %r1, 4;
	add.s64 	%rd97, %rd95, %rd96;
	st.global.f32 	[%rd97], %f251;
$L__BB2_38:
	ret;

}
	// .globl	_Z14update_weightsPfS_i
.visible .entry _Z14update_weightsPfS_i(
	.param .u64 .ptr .align 1 _Z14update_weightsPfS_i_param_0,
	.param .u64 .ptr .align 1 _Z14update_weightsPfS_i_param_1,
	.param .u32 _Z14update_weightsPfS_i_param_2
)
{
	.reg .pred 	%p<2>;
	.reg .b32 	%r<6>;
	.reg .b32 	%f<4>;
	.reg .b64 	%rd<8>;

	ld.param.u64 	%rd1, [_Z14update_weightsPfS_i_param_0];
	ld.param.u64 	%rd2, [_Z14update_weightsPfS_i_param_1];
	ld.param.u32 	%r2, [_Z14update_weightsPfS_i_param_2];
	mov.u32 	%r3, %ctaid.x;
	mov.u32 	%r4, %ntid.x;
	mov.u32 	%r5, %tid.x;
	mad.lo.s32 	%r1, %r3, %r4, %r5;
	setp.ge.s32 	%p1, %r1, %r2;
	@%p1 bra 	$L__BB3_2;
	cvta.to.global.u64 	%rd3, %rd2;
	cvta.to.global.u64 	%rd4, %rd1;
	mul.wide.s32 	%rd5, %r1, 4;
	add.s64 	%rd6, %rd3, %rd5;
	ld.global.f32 	%f1, [%rd6];
	add.s64 	%rd7, %rd4, %rd5;
	ld.global.f32 	%f2, [%rd7];
	fma.rn.f32 	%f3, %f1, 0fBA83126F, %f2;
	st.global.f32 	[%rd7], %f3;
$L__BB3_2:
	ret;

}


// ===== COMPILED SASS (sm_100) =====

	.target	sm_100

	.elftype	@"ET_EXEC"


//--------------------- .note.nv.tkinfo           --------------------------
	.section	.note.nv.tkinfo,"",@"SHT_NOTE"
	.sectionflags	@"SHF_NOTE_NV_TKINFO"
	.tkinfo
        /*0018*/ 	.word	0x00000002
        /*0030*/ 	.string	""
        /*0030*/ 	.string	"ptxas"
        /*0030*/ 	.string	"Cuda compilation tools, release 13.0, V13.0.88"
        /*0030*/ 	.string	"Build cuda_13.0.r13.0/compiler.36424714_0"
        /*0030*/ 	.string	"-arch sm_100 -m 64 "



//--------------------- .note.nv.cuinfo           --------------------------
	.section	.note.nv.cuinfo,"",@"SHT_NOTE"
	.sectionflags	@"SHF_NOTE_NV_CUINFO"
        /*0018*/ 	.short	0x0002
        /*001a*/ 	.short	0x0064
        /*001c*/ 	.short	0x0082
	.zero		2


//--------------------- .nv.info                  --------------------------
	.section	.nv.info,"",@"SHT_CUDA_INFO"
	.align	4


	//----- nvinfo : EIATTR_REGCOUNT
	.align		4
        /*0000*/ 	.byte	0x04, 0x2f
        /*0002*/ 	.short	(.L_1 - .L_0)
	.align		4
.L_0:
        /*0004*/ 	.word	index@(_Z15encoder_forwardPKfPfS0_i)
        /*0008*/ 	.word	0x00000020


	//----- nvinfo : EIATTR_FRAME_SIZE
	.align		4
.L_1:
        /*000c*/ 	.byte	0x04, 0x11
        /*000e*/ 	.short	(.L_3 - .L_2)
	.align		4
.L_2:
        /*0010*/ 	.word	index@(_Z15encoder_forwardPKfPfS0_i)
        /*0014*/ 	.word	0x00000000


	//----- nvinfo : EIATTR_REGCOUNT
	.align		4
.L_3:
        /*0018*/ 	.byte	0x04, 0x2f
        /*001a*/ 	.short	(.L_5 - .L_4)
	.align		4
.L_4:
        /*001c*/ 	.word	index@(_Z15decoder_forwardPKfPfS0_i)
        /*0020*/ 	.word	0x00000020


	//----- nvinfo : EIATTR_FRAME_SIZE
	.align		4
.L_5:
        /*0024*/ 	.byte	0x04, 0x11
        /*0026*/ 	.short	(.L_7 - .L_6)
	.align		4
.L_6:
        /*0028*/ 	.word	index@($__internal_1_$__cuda_sm20_rcp_rn_f32_slowpath)
        /*002c*/ 	.word	0x00000000


	//----- nvinfo : EIATTR_FRAME_SIZE
	.align		4
.L_7:
        /*0030*/ 	.byte	0x04, 0x11
        /*0032*/ 	.short	(.L_9 - .L_8)
	.align		4
.L_8:
        /*0034*/ 	.word	index@(_Z15decoder_forwardPKfPfS0_i)
        /*0038*/ 	.word	0x00000000


	//----- nvinfo : EIATTR_REGCOUNT
	.align		4
.L_9:
        /*003c*/ 	.byte	0x04, 0x2f
        /*003e*/ 	.short	(.L_11 - .L_10)
	.align		4
.L_10:
        /*0040*/ 	.word	index@(_Z26compute_loss_and_gradientsPKfS0_S0_PfS1_S1_S1_S0_S0_i)
        /*0044*/ 	.word	0x00000020


	//----- nvinfo : EIATTR_FRAME_SIZE
	.align		4
.L_11:
        /*0048*/ 	.byte	0x04, 0x11
        /*004a*/ 	.short	(.L_13 - .L_12)
	.align		4
.L_12:
        /*004c*/ 	.word	index@($__internal_0_$__cuda_sm3x_div_rn_noftz_f32_slowpath)
        /*0050*/ 	.word	0x00000000


	//----- nvinfo : EIATTR_FRAME_SIZE
	.align		4
.L_13:
        /*0054*/ 	.byte	0x04, 0x11
        /*0056*/ 	.short	(.L_15 - .L_14)
	.align		4
.L_14:
        /*0058*/ 	.word	index@(_Z26compute_loss_and_gradientsPKfS0_S0_PfS1_S1_S1_S0_S0_i)
        /*005c*/ 	.word	0x00000000


	//----- nvinfo : EIATTR_REGCOUNT
	.align		4
.L_15:
        /*0060*/ 	.byte	0x04, 0x2f
        /*0062*/ 	.short	(.L_17 - .L_16)
	.align		4
.L_16:
        /*0064*/ 	.word	index@(_Z14update_weightsPfS_i)
        /*0068*/ 	.word	0x0000000a


	//----- nvinfo : EIATTR_FRAME_SIZE
	.align		4
.L_17:
        /*006c*/ 	.byte	0x04, 0x11
        /*006e*/ 	.short	(.L_19 - .L_18)
	.align		4
.L_18:
        /*0070*/ 	.word	index@(_Z14update_weightsPfS_i)
        /*0074*/ 	.word	0x00000000


	//----- nvinfo : EIATTR_MIN_STACK_SIZE
	.align		4
.L_19:
        /*0078*/ 	.byte	0x04, 0x12
        /*007a*/ 	.short	(.L_21 - .L_20)
	.align		4
.L_20:
        /*007c*/ 	.word	index@(_Z14update_weightsPfS_i)
        /*0080*/ 	.word	0x00000000


	//----- nvinfo : EIATTR_MIN_STACK_SIZE
	.align		4
.L_21:
        /*0084*/ 	.byte	0x04, 0x12
        /*0086*/ 	.short	(.L_23 - .L_22)
	.align		4
.L_22:
        /*0088*/ 	.word	index@(_Z26compute_loss_and_gradientsPKfS0_S0_PfS1_S1_S1_S0_S0_i)
        /*008c*/ 	.word	0x00000000


	//----- nvinfo : EIATTR_MIN_STACK_SIZE
	.align		4
.L_23:
        /*0090*/ 	.byte	0x04, 0x12
        /*0092*/ 	.short	(.L_25 - .L_24)
	.align		4
.L_24:
        /*0094*/ 	.word	index@(_Z15decoder_forwardPKfPfS0_i)
        /*0098*/ 	.word	0x00000000


	//----- nvinfo : EIATTR_MIN_STACK_SIZE
	.align		4
.L_25:
        /*009c*/ 	.byte	0x04, 0x12
        /*009e*/ 	.short	(.L_27 - .L_26)
	.align		4
.L_26:
        /*00a0*/ 	.word	index@(_Z15encoder_forwardPKfPfS0_i)
        /*00a4*/ 	.word	0x00000000
.L_27:


//--------------------- .nv.compat                --------------------------
	.section	.nv.compat,"",@"SHT_CUDA_COMPAT_INFO"
	.align	4
        /*0000*/ 	.byte	0x02, 0x09, 0x00, 0x00, 0x02, 0x02, 0x01, 0x00, 0x02, 0x05, 0x05, 0x00, 0x03, 0x07, 0x01, 0x01
        /*0010*/ 	.byte	0x02, 0x03, 0x00, 0x00, 0x02, 0x06, 0x01, 0x00, 0x04, 0x0b, 0x08, 0x00, 0x01, 0x00, 0x00, 0x00
        /*0020*/ 	.byte	0x00, 0x00, 0x00, 0x00


//--------------------- .nv.info._Z14update_weightsPfS_i --------------------------
	.section	.nv.info._Z14update_weightsPfS_i,"",@"SHT_CUDA_INFO"
	.sectionflags	@""
	.align	4


	//----- nvinfo : EIATTR_CUDA_API_VERSION
	.align		4
        /*0000*/ 	.byte	0x04, 0x37
        /*0002*/ 	.short	(.L_29 - .L_28)
.L_28:
        /*0004*/ 	.word	0x00000082


	//----- nvinfo : EIATTR_KPARAM_INFO
	.align		4
.L_29:
        /*0008*/ 	.byte	0x04, 0x17
        /*000a*/ 	.short	(.L_31 - .L_30)
.L_30:
        /*000c*/ 	.word	0x00000000
        /*0010*/ 	.short	0x0002
        /*0012*/ 	.short	0x0010
        /*0014*/ 	.byte	0x00, 0xf0, 0x11, 0x00


	//----- nvinfo : EIATTR_KPARAM_INFO
	.align		4
.L_31:
        /*0018*/ 	.byte	0x04, 0x17
        /*001a*/ 	.short	(.L_33 - .L_32)
.L_32:
        /*001c*/ 	.word	0x00000000
        /*0020*/ 	.short	0x0001
        /*0022*/ 	.short	0x0008
        /*0024*/ 	.byte	0x00, 0xf5, 0x21, 0x00


	//----- nvinfo : EIATTR_KPARAM_INFO
	.align		4
.L_33:
        /*0028*/ 	.byte	0x04, 0x17
        /*002a*/ 	.short	(.L_35 - .L_34)
.L_34:
        /*002c*/ 	.word	0x00000000
        /*0030*/ 	.short	0x0000
        /*0032*/ 	.short	0x0000
        /*0034*/ 	.byte	0x00, 0xf5, 0x21, 0x00


	//----- nvinfo : EIATTR_SPARSE_MMA_MASK
	.align		4
.L_35:
        /*0038*/ 	.byte	0x03, 0x50
        /*003a*/ 	.short	0x0000


	//----- nvinfo : EIATTR_MAXREG_COUNT
	.align		4
        /*003c*/ 	.byte	0x03, 0x1b
        /*003e*/ 	.short	0x00ff


	//----- nvinfo : EIATTR_MERCURY_ISA_VERSION
	.align		4
        /*0040*/ 	.byte	0x03, 0x5f
        /*0042*/ 	.short	0x0101


	//----- nvinfo : EIATTR_VRC_CTA_INIT_COUNT
	.align		4
        /*0044*/ 	.byte	0x02, 0x4a
	.zero		1
	.zero		1


	//----- nvinfo : EIATTR_EXIT_INSTR_OFFSETS
	.align		4
        /*0048*/ 	.byte	0x04, 0x1c
        /*004a*/ 	.short	(.L_37 - .L_36)


	//   ....[0]....
.L_36:
        /*004c*/ 	.word	0x00000070


	//   ....[1]....
        /*0050*/ 	.word	0x00000110


	//----- nvinfo : EIATTR_CBANK_PARAM_SIZE
	.align		4
.L_37:
        /*0054*/ 	.byte	0x03, 0x19
        /*0056*/ 	.short	0x0014


	//----- nvinfo : EIATTR_PARAM_CBANK
	.align		4
        /*0058*/ 	.byte	0x04, 0x0a
        /*005a*/ 	.short	(.L_39 - .L_38)
	.align		4
.L_38:
        /*005c*/ 	.word	index@(.nv.constant0._Z14update_weightsPfS_i)
        /*0060*/ 	.short	0x0380
        /*0062*/ 	.short	0x0014


	//----- nvinfo : EIATTR_SW_WAR
	.align		4
.L_39:
        /*0064*/ 	.byte	0x04, 0x36
        /*0066*/ 	.short	(.L_41 - .L_40)
.L_40:
        /*0068*/ 	.word	0x00000008
.L_41:


//--------------------- .nv.info._Z26compute_loss_and_gradientsPKfS0_S0_PfS1_S1_S1_S0_S0_i --------------------------
	.section	.nv.info._Z26compute_loss_and_gradientsPKfS0_S0_PfS1_S1_S1_S0_S0_i,"",@"SHT_CUDA_INFO"
	.sectionflags	@""
	.align	4


	//----- nvinfo : EIATTR_CUDA_API_VERSION
	.align		4
        /*0000*/ 	.byte	0x04, 0x37
        /*0002*/ 	.short	(.L_43 - .L_42)
.L_42:
        /*0004*/ 	.word	0x00000082


	//----- nvinfo : EIATTR_KPARAM_INFO
	.align		4
.L_43:
        /*0008*/ 	.byte	0x04, 0x17
        /*000a*/ 	.short	(.L_45 - .L_44)
.L_44:
        /*000c*/ 	.word	0x00000000
        /*0010*/ 	.short	0x0009
        /*0012*/ 	.short	0x0048
        /*0014*/ 	.byte	0x00, 0xf0, 0x11, 0x00


	//----- nvinfo : EIATTR_KPARAM_INFO
	.align		4
.L_45:
        /*0018*/ 	.byte	0x04, 0x17
        /*001a*/ 	.short	(.L_47 - .L_46)
.L_46:
        /*001c*/ 	.word	0x00000000
        /*0020*/ 	.short	0x0008
        /*0022*/ 	.short	0x0040
        /*0024*/ 	.byte	0x00, 0xf5, 0x21, 0x00


	//----- nvinfo : EIATTR_KPARAM_INFO
	.align		4
.L_47:
        /*0028*/ 	.byte	0x04, 0x17
        /*002a*/ 	.short	(.L_49 - .L_48)
.L_48:
        /*002c*/ 	.word	0x00000000
        /*0030*/ 	.short	0x0007
        /*0032*/ 	.short	0x0038
        /*0034*/ 	.byte	0x00, 0xf5, 0x21, 0x00


	//----- nvinfo : EIATTR_KPARAM_INFO
	.align		4
.L_49:
        /*0038*/ 	.byte	0x04, 0x17
        /*003a*/ 	.short	(.L_51 - .L_50)
.L_50:
        /*003c*/ 	.word	0x00000000
        /*0040*/ 	.short	0x0006
        /*0042*/ 	.short	0x0030
        /*0044*/ 	.byte	0x00, 0xf5, 0x21, 0x00


	//----- nvinfo : EIATTR_KPARAM_INFO
	.align		4
.L_51:
        /*0048*/ 	.byte	0x04, 0x17
        /*004a*/ 	.short	(.L_53 - .L_52)
.L_52:
        /*004c*/ 	.word	0x00000000
        /*0050*/ 	.short	0x0005
        /*0052*/ 	.short	0x0028
        /*0054*/ 	.byte	0x00, 0xf5, 0x21, 0x00


	//----- nvinfo : EIATTR_KPARAM_INFO
	.align		4
.L_53:
        /*0058*/ 	.byte	0x04, 0x17
        /*005a*/ 	.short	(.L_55 - .L_54)
.L_54:
        /*005c*/ 	.word	0x00000000
        /*0060*/ 	.short	0x0004
        /*0062*/ 	.short	0x0020
        /*0064*/ 	.byte	0x00, 0xf5, 0x21, 0x00


	//----- nvinfo : EIATTR_KPARAM_INFO
	.align		4
.L_55:
        /*0068*/ 	.byte	0x04, 0x17
        /*006a*/ 	.short	(.L_57 - .L_56)
.L_56:
        /*006c*/ 	.word	0x00000000
        /*0070*/ 	.short	0x0003
        /*0072*/ 	.short	0x0018
        /*0074*/ 	.byte	0x00, 0xf5, 0x21, 0x00


	//----- nvinfo : EIATTR_KPARAM_INFO
	.align		4
.L_57:
        /*0078*/ 	.byte	0x04, 0x17
        /*007a*/ 	.short	(.L_59 - .L_58)
.L_58:
        /*007c*/ 	.word	0x00000000
        /*0080*/ 	.short	0x0002
        /*0082*/ 	.short	0x0010
        /*0084*/ 	.byte	0x00, 0xf5, 0x21, 0x00


	//----- nvinfo : EIATTR_KPARAM_INFO
	.align		4
.L_59:
        /*0088*/ 	.byte	0x04, 0x17
        /*008a*/ 	.short	(.L_61 - .L_60)
.L_60:
        /*008c*/ 	.word	0x00000000
        /*0090*/ 	.short	0x0001
        /*0092*/ 	.short	0x0008
        /*0094*/ 	.byte	0x00, 0xf5, 0x21, 0x00


	//----- nvinfo : EIATTR_KPARAM_INFO
	.align		4
.L_61:
        /*0098*/ 	.byte	0x04, 0x17
        /*009a*/ 	.short	(.L_63 - .L_62)
.L_62:
        /*009c*/ 	.word	0x00000000
        /*00a0*/ 	.short	0x0000
        /*00a2*/ 	.short	0x0000
        /*00a4*/ 	.byte	0x00, 0xf5, 0x21, 0x00


	//----- nvinfo : EIATTR_SPARSE_MMA_MASK
	.align		4
.L_63:
        /*00a8*/ 	.byte	0x03, 0x50
        /*00aa*/ 	.short	0x0000


	//----- nvinfo : EIATTR_MAXREG_COUNT
	.align		4
        /*00ac*/ 	.byte	0x03, 0x1b
        /*00ae*/ 	.short	0x00ff


	//----- nvinfo : EIATTR_NUM_BARRIERS
	.align		4
        /*00b0*/ 	.byte	0x02, 0x4c
        /*00b2*/ 	.byte	0x01
	.zero		1


	//----- nvinfo : EIATTR_MERCURY_ISA_VERSION
	.align		4
        /*00b4*/ 	.byte	0x03, 0x5f
        /*00b6*/ 	.short	0x0101


	//----- nvinfo : EIATTR_VRC_CTA_INIT_COUNT
	.align		4
        /*00b8*/ 	.byte	0x02, 0x4a
	.zero		1
	.zero		1


	//----- nvinfo : EIATTR_EXIT_INSTR_OFFSETS
	.align		4
        /*00bc*/ 	.byte	0x04, 0x1c
        /*00be*/ 	.short	(.L_65 - .L_64)


	//   ....[0]....
.L_64:
        /*00c0*/ 	.word	0x000015a0


	//   ....[1]....
        /*00c4*/ 	.word	0x00001cc0


	//----- nvinfo : EIATTR_CRS_STACK_SIZE
	.align		4
.L_65:
        /*00c8*/ 	.byte	0x04, 0x1e
        /*00ca*/ 	.short	(.L_67 - .L_66)
.L_66:
        /*00cc*/ 	.word	0x00000000


	//----- nvinfo : EIATTR_CBANK_PARAM_SIZE
	.align		4
.L_67:
        /*00d0*/ 	.byte	0x03, 0x19
        /*00d2*/ 	.short	0x004c


	//----- nvinfo : EIATTR_PARAM_CBANK
	.align		4
        /*00d4*/ 	.byte	0x04, 0x0a
        /*00d6*/ 	.short	(.L_69 - .L_68)
	.align		4
.L_68:
        /*00d8*/ 	.word	index@(.nv.constant0._Z26compute_loss_and_gradientsPKfS0_S0_PfS1_S1_S1_S0_S0_i)
        /*00dc*/ 	.short	0x0380
        /*00de*/ 	.short	0x004c


	//----- nvinfo : EIATTR_SW_WAR
	.align		4
.L_69:
        /*00e0*/ 	.byte	0x04, 0x36
        /*00e2*/ 	.short	(.L_71 - .L_70)
.L_70:
        /*00e4*/ 	.word	0x00000008
.L_71:


//--------------------- .nv.info._Z15decoder_forwardPKfPfS0_i --------------------------
	.section	.nv.info._Z15decoder_forwardPKfPfS0_i,"",@"SHT_CUDA_INFO"
	.sectionflags	@""
	.align	4


	//----- nvinfo : EIATTR_CUDA_API_VERSION
	.align		4
        /*0000*/ 	.byte	0x04, 0x37
        /*0002*/ 	.short	(.L_73 - .L_72)
.L_72:
        /*0004*/ 	.word	0x00000082


	//----- nvinfo : EIATTR_KPARAM_INFO
	.align		4
.L_73:
        /*0008*/ 	.byte	0x04, 0x17
        /*000a*/ 	.short	(.L_75 - .L_74)
.L_74:
        /*000c*/ 	.word	0x00000000
        /*0010*/ 	.short	0x0003
        /*0012*/ 	.short	0x0018
        /*0014*/ 	.byte	0x00, 0xf0, 0x11, 0x00


	//----- nvinfo : EIATTR_KPARAM_INFO
	.align		4
.L_75:
        /*0018*/ 	.byte	0x04, 0x17
        /*001a*/ 	.short	(.L_77 - .L_76)
.L_76:
        /*001c*/ 	.word	0x00000000
        /*0020*/ 	.short	0x0002
        /*0022*/ 	.short	0x0010
        /*0024*/ 	.byte	0x00, 0xf5, 0x21, 0x00


	//----- nvinfo : EIATTR_KPARAM_INFO
	.align		4
.L_77:
        /*0028*/ 	.byte	0x04, 0x17
        /*002a*/ 	.short	(.L_79 - .L_78)
.L_78:
        /*002c*/ 	.word	0x00000000
        /*0030*/ 	.short	0x0001
        /*0032*/ 	.short	0x0008
        /*0034*/ 	.byte	0x00, 0xf5, 0x21, 0x00


	//----- nvinfo : EIATTR_KPARAM_INFO
	.align		4
.L_79:
        /*0038*/ 	.byte	0x04, 0x17
        /*003a*/ 	.short	(.L_81 - .L_80)
.L_80:
        /*003c*/ 	.word	0x00000000
        /*0040*/ 	.short	0x0000
        /*0042*/ 	.short	0x0000
        /*0044*/ 	.byte	0x00, 0xf5, 0x21, 0x00


	//----- nvinfo : EIATTR_SPARSE_MMA_MASK
	.align		4
.L_81:
        /*0048*/ 	.byte	0x03, 0x50
        /*004a*/ 	.short	0x0000


	//----- nvinfo : EIATTR_MAXREG_COUNT
	.align		4
        /*004c*/ 	.byte	0x03, 0x1b
        /*004e*/ 	.short	0x00ff


	//----- nvinfo : EIATTR_MERCURY_ISA_VERSION
	.align		4
        /*0050*/ 	.byte	0x03, 0x5f
        /*0052*/ 	.short	0x0101


	//----- nvinfo : EIATTR_VRC_CTA_INIT_COUNT
	.align		4
        /*0054*/ 	.byte	0x02, 0x4a
	.zero		1
	.zero		1


	//----- nvinfo : EIATTR_EXIT_INSTR_OFFSETS
	.align		4
        /*0058*/ 	.byte	0x04, 0x1c
        /*005a*/ 	.short	(.L_83 - .L_82)


	//   ....[0]....
.L_82:
        /*005c*/ 	.word	0x00000080


	//   ....[1]....
        /*0060*/ 	.word	0x000008d0


	//----- nvinfo : EIATTR_CRS_STACK_SIZE
	.align		4
.L_83:
        /*0064*/ 	.byte	0x04, 0x1e
        /*0066*/ 	.short	(.L_85 - .L_84)
.L_84:
        /*0068*/ 	.word	0x00000000


	//----- nvinfo : EIATTR_CBANK_PARAM_SIZE
	.align		4
.L_85:
        /*006c*/ 	.byte	0x03, 0x19
        /*006e*/ 	.short	0x001c


	//----- nvinfo : EIATTR_PARAM_CBANK
	.align		4
        /*0070*/ 	.byte	0x04, 0x0a
        /*0072*/ 	.short	(.L_87 - .L_86)
	.align		4
.L_86:
        /*0074*/ 	.word	index@(.nv.constant0._Z15decoder_forwardPKfPfS0_i)
        /*0078*/ 	.short	0x0380
        /*007a*/ 	.short	0x001c


	//----- nvinfo : EIATTR_SW_WAR
	.align		4
.L_87:
        /*007c*/ 	.byte	0x04, 0x36
        /*007e*/ 	.short	(.L_89 - .L_88)
.L_88:
        /*0080*/ 	.word	0x00000008
.L_89:


//--------------------- .nv.info._Z15encoder_forwardPKfPfS0_i --------------------------
	.section	.nv.info._Z15encoder_forwardPKfPfS0_i,"",@"SHT_CUDA_INFO"
	.sectionflags	@""
	.align	4


	//----- nvinfo : EIATTR_CUDA_API_VERSION
	.align		4
        /*0000*/ 	.byte	0x04, 0x37
        /*0002*/ 	.short	(.L_91 - .L_90)
.L_90:
        /*0004*/ 	.word	0x00000082


	//----- nvinfo : EIATTR_KPARAM_INFO
	.align		4
.L_91:
        /*0008*/ 	.byte	0x04, 0x17
        /*000a*/ 	.short	(.L_93 - .L_92)
.L_92:
        /*000c*/ 	.word	0x00000000
        /*0010*/ 	.short	0x0003
        /*0012*/ 	.short	0x0018
        /*0014*/ 	.byte	0x00, 0xf0, 0x11, 0x00


	//----- nvinfo : EIATTR_KPARAM_INFO
	.align		4
.L_93:
        /*0018*/ 	.byte	0x04, 0x17
        /*001a*/ 	.short	(.L_95 - .L_94)
.L_94:
        /*001c*/ 	.word	0x00000000
        /*0020*/ 	.short	0x0002
        /*0022*/ 	.short	0x0010
        /*0024*/ 	.byte	0x00, 0xf5, 0x21, 0x00


	//----- nvinfo : EIATTR_KPARAM_INFO
	.align		4
.L_95:
        /*0028*/ 	.byte	0x04, 0x17
        /*002a*/ 	.short	(.L_97 - .L_96)
.L_96:
        /*002c*/ 	.word	0x00000000
        /*0030*/ 	.short	0x0001
        /*0032*/ 	.short	0x0008
        /*0034*/ 	.byte	0x00, 0xf5, 0x21, 0x00


	//----- nvinfo : EIATTR_KPARAM_INFO
	.align		4
.L_97:
        /*0038*/ 	.byte	0x04, 0x17
        /*003a*/ 	.short	(.L_99 - .L_98)
.L_98:
        /*003c*/ 	.word	0x00000000
        /*0040*/ 	.short	0x0000
        /*0042*/ 	.short	0x0000
        /*0044*/ 	.byte	0x00, 0xf5, 0x21, 0x00


	//----- nvinfo : EIATTR_SPARSE_MMA_MASK
	.align		4
.L_99:
        /*0048*/ 	.byte	0x03, 0x50
        /*004a*/ 	.short	0x0000


	//----- nvinfo : EIATTR_MAXREG_COUNT
	.align		4
        /*004c*/ 	.byte	0x03, 0x1b
        /*004e*/ 	.short	0x00ff


	//----- nvinfo : EIATTR_MERCURY_ISA_VERSION
	.align		4
        /*0050*/ 	.byte	0x03, 0x5f
        /*0052*/ 	.short	0x0101


	//----- nvinfo : EIATTR_VRC_CTA_INIT_COUNT
	.align		4
        /*0054*/ 	.byte	0x02, 0x4a
	.zero		1
	.zero		1


	//----- nvinfo : EIATTR_EXIT_INSTR_OFFSETS
	.align		4
        /*0058*/ 	.byte	0x04, 0x1c
        /*005a*/ 	.short	(.L_101 - .L_100)


	//   ....[0]....
.L_100:
        /*005c*/ 	.word	0x00000080


	//   ....[1]....
        /*0060*/ 	.word	0x00000570


	//----- nvinfo : EIATTR_CBANK_PARAM_SIZE
	.align		4
.L_101:
        /*0064*/ 	.byte	0x03, 0x19
        /*0066*/ 	.short	0x001c


	//----- nvinfo : EIATTR_PARAM_CBANK
	.align		4
        /*0068*/ 	.byte	0x04, 0x0a
        /*006a*/ 	.short	(.L_103 - .L_102)
	.align		4
.L_102:
        /*006c*/ 	.word	index@(.nv.constant0._Z15encoder_forwardPKfPfS0_i)
        /*0070*/ 	.short	0x0380
        /*0072*/ 	.short	0x001c


	//----- nvinfo : EIATTR_SW_WAR
	.align		4
.L_103:
        /*0074*/ 	.byte	0x04, 0x36
        /*0076*/ 	.short	(.L_105 - .L_104)
.L_104:
        /*0078*/ 	.word	0x00000008
.L_105:


//--------------------- .nv.callgraph             --------------------------
	.section	.nv.callgraph,"",@"SHT_CUDA_CALLGRAPH"
	.align	4
	.sectionentsize	8
	.align		4
        /*0000*/ 	.word	0x00000000
	.align		4
        /*0004*/ 	.word	0xffffffff
	.align		4
        /*0008*/ 	.word	0x00000000
	.align		4
        /*000c*/ 	.word	0xfffffffe
	.align		4
        /*0010*/ 	.word	0x00000000
	.align		4
        /*0014*/ 	.word	0xfffffffd
	.align		4
        /*0018*/ 	.word	0x00000000
	.align		4
        /*001c*/ 	.word	0xfffffffc


//--------------------- .text._Z14update_weightsPfS_i --------------------------
	.section	.text._Z14update_weightsPfS_i,"ax",@progbits
	.align	128
        .global         _Z14update_weightsPfS_i
        .type           _Z14update_weightsPfS_i,@function
        .size           _Z14update_weightsPfS_i,(.L_x_46 - _Z14update_weightsPfS_i)
        .other          _Z14update_weightsPfS_i,@"STO_CUDA_ENTRY STV_DEFAULT"
_Z14update_weightsPfS_i:
.text._Z14update_weightsPfS_i:
[----:B------:R-:W-:Y:S01]  /*0000*/  LDC R1, c[0x0][0x37c] ;  /* 0x0000df00ff017b82 */ /* 0x000fe20000000800 */
[----:B------:R-:W0:Y:S07]  /*0010*/  S2R R0, SR_TID.X ;  /* 0x0000000000007919 */ /* 0x000e2e0000002100 */
[----:B------:R-:W0:Y:S01]  /*0020*/  S2UR UR4, SR_CTAID.X ;  /* 0x00000000000479c3 */ /* 0x000e220000002500 */
[----:B------:R-:W1:Y:S07]  /*0030*/  LDCU UR5, c[0x0][0x390] ;  /* 0x00007200ff0577ac */ /* 0x000e6e0008000800 */
[----:B------:R-:W0:Y:S02]  /*0040*/  LDC R7, c[0x0][0x360] ;  /* 0x0000d800ff077b82 */ /* 0x000e240000000800 */
[----:B0-----:R-:W-:-:S05]  /*0050*/  IMAD R7, R7, UR4, R0 ;  /* 0x0000000407077c24 */ /* 0x001fca000f8e0200 */
[----:B-1----:R-:W-:-:S13]  /*0060*/  ISETP.GE.AND P0, PT, R7, UR5, PT ;  /* 0x0000000507007c0c */ /* 0x002fda000bf06270 */
[----:B------:R-:W-:Y:S05]  /*0070*/  @P0 EXIT ;  /* 0x000000000000094d */ /* 0x000fea0003800000 */
[----:B------:R-:W0:Y:S01]  /*0080*/  LDC.64 R2, c[0x0][0x388] ;  /* 0x0000e200ff027b82 */ /* 0x000e220000000a00 */
[----:B------:R-:W1:Y:S07]  /*0090*/  LDCU.64 UR4, c[0x0][0x358] ;  /* 0x00006b00ff0477ac */ /* 0x000e6e0008000a00 */
[----:B------:R-:W2:Y:S01]  /*00a0*/  LDC.64 R4, c[0x0][0x380] ;  /* 0x0000e000ff047b82 */ /* 0x000ea20000000a00 */
[----:B0-----:R-:W-:-:S06]  /*00b0*/  IMAD.WIDE R2, R7, 0x4, R2 ;  /* 0x0000000407027825 */ /* 0x001fcc00078e0202 */
[----:B-1----:R-:W3:Y:S01]  /*00c0*/  LDG.E R2, desc[UR4][R2.64] ;  /* 0x0000000402027981 */ /* 0x002ee2000c1e1900 */
[----:B--2---:R-:W-:-:S05]  /*00d0*/  IMAD.WIDE R4, R7, 0x4, R4 ;  /* 0x0000000407047825 */ /* 0x004fca00078e0204 */
[----:B------:R-:W3:Y:S02]  /*00e0*/  LDG.E R7, desc[UR4][R4.64] ;  /* 0x0000000404077981 */ /* 0x000ee4000c1e1900 */
[----:B---3--:R-:W-:-:S05]  /*00f0*/  FFMA R7, R2, -0.0010000000474974513054, R7 ;  /* 0xba83126f02077823 */ /* 0x008fca0000000007 */
[----:B------:R-:W-:Y:S01]  /*0100*/  STG.E desc[UR4][R4.64], R7 ;  /* 0x0000000704007986 */ /* 0x000fe2000c101904 */
[----:B------:R-:W-:Y:S05]  /*0110*/  EXIT ;  /* 0x000000000000794d */ /* 0x000fea0003800000 */
.L_x_0:
[----:B------:R-:W-:-:S00]  /*0120*/  BRA `(.L_x_0) ;  /* 0xfffffffc00fc7947 */ /* 0x000fc0000383ffff */
[----:B------:R-:W-:-:S00]  /*0130*/  NOP ;  /* 0x0000000000007918 */ /* 0x000fc00000000000 */
        /* <DEDUP_REMOVED lines=12> */
.L_x_46:


//--------------------- .text._Z26compute_loss_and_gradientsPKfS0_S0_PfS1_S1_S1_S0_S0_i --------------------------
	.section	.text._Z26compute_loss_and_gradientsPKfS0_S0_PfS1_S1_S1_S0_S0_i,"ax",@progbits
	.align	128
        .global         _Z26compute_loss_and_gradientsPKfS0_S0_PfS1_S1_S1_S0_S0_i
        .type           _Z26compute_loss_and_gradientsPKfS0_S0_PfS1_S1_S1_S0_S0_i,@function
        .size           _Z26compute_loss_and_gradientsPKfS0_S0_PfS1_S1_S1_S0_S0_i,(.L_x_44 - _Z26compute_loss_and_gradientsPKfS0_S0_PfS1_S1_S1_S0_S0_i)
        .other          _Z26compute_loss_and_gradientsPKfS0_S0_PfS1_S1_S1_S0_S0_i,@"STO_CUDA_ENTRY STV_DEFAULT"
_Z26compute_loss_and_gradientsPKfS0_S0_PfS1_S1_S1_S0_S0_i:
.text._Z26compute_loss_and_gradientsPKfS0_S0_PfS1_S1_S1_S0_S0_i:
[----:B------:R-:W-:Y:S01]  /*0000*/  LDC R1, c[0x0][0x37c] ;  /* 0x0000df00ff017b82 */ /* 0x000fe20000000800 */
[----:B------:R-:W0:Y:S07]  /*0010*/  S2R R3, SR_TID.X ;  /* 0x0000000000037919 */ /* 0x000e2e0000002100 */
[----:B------:R-:W0:Y:S01]  /*0020*/  S2UR UR5, SR_CTAID.X ;  /* 0x00000000000579c3 */ /* 0x000e220000002500 */
[----:B------:R-:W1:Y:S01]  /*0030*/  LDCU UR6, c[0x0][0x3c8] ;  /* 0x00007900ff0677ac */ /* 0x000e620008000800 */
[----:B------:R-:W-:Y:S01]  /*0040*/  BSSY.RECONVERGENT B0, `(.L_x_1) ;  /* 0x0000025000007945 */ /* 0x000fe20003800200 */
[----:B------:R-:W2:Y:S05]  /*0050*/  LDCU.64 UR8, c[0x0][0x358] ;  /* 0x00006b00ff0877ac */ /* 0x000eaa0008000a00 */
[----:B------:R-:W0:Y:S01]  /*0060*/  LDC R2, c[0x0][0x360] ;  /* 0x0000d800ff027b82 */ /* 0x000e220000000800 */
[----:B-1----:R-:W-:Y:S01]  /*0070*/  UIMAD UR4, UR6, 0x310, URZ ;  /* 0x00000310060478a4 */ /* 0x002fe2000f8e02ff */
[----:B0-----:R-:W-:-:S05]  /*0080*/  IMAD R2, R2, UR5, R3 ;  /* 0x0000000502027c24 */ /* 0x001fca000f8e0203 */
[----:B------:R-:W-:-:S13]  /*0090*/  ISETP.GE.AND P0, PT, R2, UR4, PT ;  /* 0x0000000402007c0c */ /* 0x000fda000bf06270 */
[----:B--2---:R-:W-:Y:S05]  /*00a0*/  @P0 BRA `(.L_x_2) ;  /* 0x0000000000780947 */ /* 0x004fea0003800000 */
[----:B------:R-:W0:Y:S08]  /*00b0*/  LDC.64 R6, c[0x0][0x380] ;  /* 0x0000e000ff067b82 */ /* 0x000e300000000a00 */
[----:B------:R-:W1:Y:S01]  /*00c0*/  LDC.64 R4, c[0x0][0x388] ;  /* 0x0000e200ff047b82 */ /* 0x000e620000000a00 */
[----:B0-----:R-:W-:-:S06]  /*00d0*/  IMAD.WIDE R6, R2, 0x4, R6 ;  /* 0x0000000402067825 */ /* 0x001fcc00078e0206 */
[----:B------:R-:W2:Y:S01]  /*00e0*/  LDG.E R7, desc[UR8][R6.64] ;  /* 0x0000000806077981 */ /* 0x000ea2000c1e1900 */
[----:B-1----:R-:W-:-:S05]  /*00f0*/  IMAD.WIDE R4, R2, 0x4, R4 ;  /* 0x0000000402047825 */ /* 0x002fca00078e0204 */
[----:B------:R-:W2:Y:S01]  /*0100*/  LDG.E R0, desc[UR8][R4.64] ;  /* 0x0000000804007981 */ /* 0x000ea2000c1e1900 */
[----:B------:R-:W-:-:S04]  /*0110*/  I2FP.F32.S32 R3, UR6 ;  /* 0x0000000600037c45 */ /* 0x000fc80008201400 */
[----:B------:R-:W0:Y:S01]  /*0120*/  MUFU.RCP R8, R3 ;  /* 0x0000000300087308 */ /* 0x000e220000001000 */
[----:B------:R-:W-:Y:S01]  /*0130*/  BSSY.RECONVERGENT B1, `(.L_x_3) ;  /* 0x000000d000017945 */ /* 0x000fe20003800200 */
[----:B0-----:R-:W-:-:S04]  /*0140*/  FFMA R9, -R3, R8, 1 ;  /* 0x3f80000003097423 */ /* 0x001fc80000000108 */
[----:B------:R-:W-:Y:S01]  /*0150*/  FFMA R9, R8, R9, R8 ;  /* 0x0000000908097223 */ /* 0x000fe20000000008 */
[----:B--2---:R-:W-:-:S04]  /*0160*/  FADD R0, R0, -R7 ;  /* 0x8000000700007221 */ /* 0x004fc80000000000 */
[----:B------:R-:W-:-:S04]  /*0170*/  FADD R0, R0, R0 ;  /* 0x0000000000007221 */ /* 0x000fc80000000000 */
[----:B------:R-:W0:Y:S01]  /*0180*/  FCHK P0, R0, R3 ;  /* 0x0000000300007302 */ /* 0x000e220000000000 */
[----:B------:R-:W-:-:S04]  /*0190*/  FFMA R8, R0, R9, RZ ;  /* 0x0000000900087223 */ /* 0x000fc800000000ff */
[----:B------:R-:W-:-:S04]  /*01a0*/  FFMA R10, -R3, R8, R0 ;  /* 0x00000008030a7223 */ /* 0x000fc80000000100 */
[----:B------:R-:W-:Y:S01]  /*01b0*/  FFMA R9, R9, R10, R8 ;  /* 0x0000000a09097223 */ /* 0x000fe20000000008 */
[----:B0-----:R-:W-:Y:S06]  /*01c0*/  @!P0 BRA `(.L_x_4) ;  /* 0x00000000000c8947 */ /* 0x001fec0003800000 */
[----:B------:R-:W-:-:S07]  /*01d0*/  MOV R6, 0x1f0 ;  /* 0x000001f000067802 */ /* 0x000fce0000000f00 */
[----:B------:R-:W-:Y:S05]  /*01e0*/  CALL.REL.NOINC `($__internal_0_$__cuda_sm3x_div_rn_noftz_f32_slowpath) ;  /* 0x0000001800b87944 */ /* 0x000fea0003c00000 */
[----:B------:R-:W-:-:S07]  /*01f0*/  MOV R9, R0 ;  /* 0x0000000000097202 */ /* 0x000fce0000000f00 */
.L_x_4:
[----:B------:R-:W-:Y:S05]  /*0200*/  BSYNC.RECONVERGENT B1 ;  /* 0x0000000000017941 */ /* 0x000fea0003800200 */
.L_x_3:
[----:B------:R-:W0:Y:S02]  /*0210*/  LDC.64 R6, c[0x0][0x398] ;  /* 0x0000e600ff067b82 */ /* 0x000e240000000a00 */
[----:B0-----:R-:W-:-:S05]  /*0220*/  IMAD.WIDE R6, R2, 0x4, R6 ;  /* 0x0000000402067825 */ /* 0x001fca00078e0206 */
[----:B------:R0:W-:Y:S04]  /*0230*/  STG.E desc[UR8][R6.64], R9 ;  /* 0x0000000906007986 */ /* 0x0001e8000c101908 */
[----:B------:R-:W2:Y:S02]  /*0240*/  LDG.E R4, desc[UR8][R4.64] ;  /* 0x0000000804047981 */ /* 0x000ea4000c1e1900 */
[----:B--2---:R-:W-:-:S04]  /*0250*/  FADD R3, -R4, 1 ;  /* 0x3f80000004037421 */ /* 0x004fc80000000100 */
[----:B------:R-:W-:-:S04]  /*0260*/  FMUL R0, R4, R3 ;  /* 0x0000000304007220 */ /* 0x000fc80000400000 */
[----:B------:R-:W-:-:S05]  /*0270*/  FMUL R3, R0, R9 ;  /* 0x0000000900037220 */ /* 0x000fca0000400000 */
[----:B------:R0:W-:Y:S02]  /*0280*/  STG.E desc[UR8][R6.64], R3 ;  /* 0x0000000306007986 */ /* 0x0001e4000c101908 */
.L_x_2:
[----:B------:R-:W-:Y:S05]  /*0290*/  BSYNC.RECONVERGENT B0 ;  /* 0x0000000000007941 */ /* 0x000fea0003800200 */
.L_x_1:
[----:B------:R-:W0:Y:S01]  /*02a0*/  LDC R0, c[0x0][0x3c8] ;  /* 0x0000f200ff007b82 */ /* 0x000e220000000800 */
[----:B------:R-:W1:Y:S01]  /*02b0*/  LDCU.64 UR12, c[0x0][0x3b8] ;  /* 0x00007700ff0c77ac */ /* 0x000e620008000a00 */
[----:B------:R-:W-:Y:S01]  /*02c0*/  BSSY.RECONVERGENT B0, `(.L_x_5) ;  /* 0x0000056000007945 */ /* 0x000fe20003800200 */
[----:B0-----:R-:W-:-:S05]  /*02d0*/  SHF.L.U32 R3, R0, 0x7, RZ ;  /* 0x0000000700037819 */ /* 0x001fca00000006ff */
[----:B------:R-:W-:Y:S01]  /*02e0*/  BAR.SYNC.DEFER_BLOCKING 0x0 ;  /* 0x0000000000007b1d */ /* 0x000fe20000010000 */
[----:B------:R-:W-:-:S13]  /*02f0*/  ISETP.GE.AND P1, PT, R2, R3, PT ;  /* 0x000000030200720c */ /* 0x000fda0003f26270 */
[----:B-1----:R-:W-:Y:S05]  /*0300*/  @P1 BRA `(.L_x_6) ;  /* 0x0000000400441947 */ /* 0x002fea0003800000 */
[----:B------:R-:W-:Y:S01]  /*0310*/  SHF.R.S32.HI R3, RZ, 0x1f, R2 ;  /* 0x0000001fff037819 */ /* 0x000fe20000011402 */
[----:B------:R-:W-:Y:S01]  /*0320*/  UMOV UR6, 0x20 ;  /* 0x0000002000067882 */ /* 0x000fe20000000000 */
[----:B------:R-:W-:Y:S01]  /*0330*/  UMOV UR7, 0x0 ;  /* 0x0000000000077882 */ /* 0x000fe20000000000 */
[----:B------:R-:W-:Y:S01]  /*0340*/  IMAD.MOV.U32 R15, RZ, RZ, RZ ;  /* 0x000000ffff0f7224 */ /* 0x000fe200078e00ff */
[----:B------:R-:W-:Y:S01]  /*0350*/  LEA.HI R3, R3, R2, RZ, 0x7 ;  /* 0x0000000203037211 */ /* 0x000fe200078f38ff */
[----:B------:R-:W-:Y:S01]  /*0360*/  UIMAD.WIDE.U32 UR6, UR12, 0x1, UR6 ;  /* 0x000000010c0678a5 */ /* 0x000fe2000f8e0006 */
[----:B------:R-:W-:Y:S02]  /*0370*/  UMOV UR4, URZ ;  /* 0x000000ff00047c82 */ /* 0x000fe40008000000 */
[----:B------:R-:W-:Y:S01]  /*0380*/  LOP3.LUT R5, R3, 0xfffff80, RZ, 0xc0, !PT ;  /* 0x0fffff8003057812 */ /* 0x000fe200078ec0ff */
[----:B------:R-:W-:Y:S01]  /*0390*/  UIADD3 UR5, UPT, UPT, UR7, UR13, URZ ;  /* 0x0000000d07057290 */ /* 0x000fe2000fffe0ff */
[----:B------:R-:W-:-:S02]  /*03a0*/  SHF.R.S32.HI R3, RZ, 0x7, R3 ;  /* 0x00000007ff037819 */ /* 0x000fc40000011403 */
[----:B------:R-:W-:-:S03]  /*03b0*/  IADD3 R5, PT, PT, R2, -R5, RZ ;  /* 0x8000000502057210 */ /* 0x000fc60007ffe0ff */
[----:B------:R-:W-:Y:S02]  /*03c0*/  IMAD R8, R3, 0x310, RZ ;  /* 0x0000031003087824 */ /* 0x000fe400078e02ff */
[----:B------:R-:W-:-:S07]  /*03d0*/  IMAD R3, R5, 0x310, RZ ;  /* 0x0000031005037824 */ /* 0x000fce00078e02ff */
.L_x_7:
[----:B------:R-:W0:Y:S01]  /*03e0*/  LDC.64 R4, c[0x0][0x398] ;  /* 0x0000e600ff047b82 */ /* 0x000e220000000a00 */
[----:B------:R-:W-:Y:S02]  /*03f0*/  MOV R10, UR6 ;  /* 0x00000006000a7c02 */ /* 0x000fe40008000f00 */
[----:B------:R-:W-:Y:S02]  /*0400*/  MOV R7, UR5 ;  /* 0x0000000500077c02 */ /* 0x000fe40008000f00 */
[----:B------:R-:W-:Y:S01]  /*0410*/  MOV R11, UR7 ;  /* 0x00000007000b7c02 */ /* 0x000fe20008000f00 */
[----:B------:R-:W-:-:S04]  /*0420*/  IMAD.MOV.U32 R6, RZ, RZ, R10 ;  /* 0x000000ffff067224 */ /* 0x000fc800078e000a */
[----:B------:R-:W-:-:S05]  /*0430*/  IMAD.WIDE R6, R3, 0x4, R6 ;  /* 0x0000000403067825 */ /* 0x000fca00078e0206 */
[----:B------:R-:W2:Y:S04]  /*0440*/  LDG.E R17, desc[UR8][R6.64+-0x20] ;  /* 0xffffe00806117981 */ /* 0x000ea8000c1e1900 */
[----:B------:R-:W3:Y:S04]  /*0450*/  LDG.E R25, desc[UR8][R6.64+-0x1c] ;  /* 0xffffe40806197981 */ /* 0x000ee8000c1e1900 */
[----:B------:R-:W4:Y:S01]  /*0460*/  LDG.E R20, desc[UR8][R6.64+-0x18] ;  /* 0xffffe80806147981 */ /* 0x000f22000c1e1900 */
[----:B0-----:R-:W-:-:S03]  /*0470*/  IMAD.WIDE R4, R8, 0x4, R4 ;  /* 0x0000000408047825 */ /* 0x001fc600078e0204 */
[----:B------:R-:W5:Y:S04]  /*0480*/  LDG.E R21, desc[UR8][R6.64+-0x14] ;  /* 0xffffec0806157981 */ /* 0x000f68000c1e1900 */
[----:B------:R-:W2:Y:S04]  /*0490*/  LDG.E R16, desc[UR8][R4.64] ;  /* 0x0000000804107981 */ /* 0x000ea8000c1e1900 */
[----:B------:R-:W3:Y:S04]  /*04a0*/  LDG.E R18, desc[UR8][R4.64+0x4] ;  /* 0x0000040804127981 */ /* 0x000ee8000c1e1900 */
[----:B------:R-:W4:Y:S04]  /*04b0*/  LDG.E R19, desc[UR8][R4.64+0x8] ;  /* 0x0000080804137981 */ /* 0x000f28000c1e1900 */
[----:B------:R-:W5:Y:S04]  /*04c0*/  LDG.E R22, desc[UR8][R4.64+0xc] ;  /* 0x00000c0804167981 */ /* 0x000f68000c1e1900 */
        /* <DEDUP_REMOVED lines=9> */
[----:B------:R-:W5:Y:S01]  /*0560*/  LDG.E R27, desc[UR8][R6.64+0x1c] ;  /* 0x00001c08061b7981 */ /* 0x000f62000c1e1900 */
[----:B--2---:R-:W-:-:S03]  /*0570*/  FFMA R17, R16, R17, R15 ;  /* 0x0000001110117223 */ /* 0x004fc6000000000f */
[----:B------:R-:W2:Y:S04]  /*0580*/  LDG.E R15, desc[UR8][R4.64+0x20] ;  /* 0x00002008040f7981 */ /* 0x000ea8000c1e1900 */
[----:B------:R-:W2:Y:S01]  /*0590*/  LDG.E R16, desc[UR8][R6.64] ;  /* 0x0000000806107981 */ /* 0x000ea2000c1e1900 */
[----:B---3--:R-:W-:-:S03]  /*05a0*/  FFMA R26, R18, R25, R17 ;  /* 0x00000019121a7223 */ /* 0x008fc60000000011 */
[----:B------:R-:W3:Y:S01]  /*05b0*/  LDG.E R17, desc[UR8][R4.64+0x24] ;  /* 0x0000240804117981 */ /* 0x000ee2000c1e1900 */
[----:B----4-:R-:W-:-:S03]  /*05c0*/  FFMA R25, R19, R20, R26 ;  /* 0x0000001413197223 */ /* 0x010fc6000000001a */
[----:B------:R-:W3:Y:S01]  /*05d0*/  LDG.E R18, desc[UR8][R6.64+0x4] ;  /* 0x0000040806127981 */ /* 0x000ee2000c1e1900 */
[----:B-----5:R-:W-:-:S03]  /*05e0*/  FFMA R26, R22, R21, R25 ;  /* 0x00000015161a7223 */ /* 0x020fc60000000019 */
[----:B------:R-:W4:Y:S04]  /*05f0*/  LDG.E R19, desc[UR8][R4.64+0x28] ;  /* 0x0000280804137981 */ /* 0x000f28000c1e1900 */
[----:B------:R-:W4:Y:S01]  /*0600*/  LDG.E R20, desc[UR8][R6.64+0x8] ;  /* 0x0000080806147981 */ /* 0x000f22000c1e1900 */
[----:B------:R-:W-:-:S03]  /*0610*/  FFMA R26, R23, R24, R26 ;  /* 0x00000018171a7223 */ /* 0x000fc6000000001a */
[----:B------:R-:W5:Y:S04]  /*0620*/  LDG.E R21, desc[UR8][R4.64+0x2c] ;  /* 0x00002c0804157981 */ /* 0x000f68000c1e1900 */
[----:B------:R-:W5:Y:S01]  /*0630*/  LDG.E R22, desc[UR8][R6.64+0xc] ;  /* 0x00000c0806167981 */ /* 0x000f62000c1e1900 */
[----:B------:R-:W-:-:S03]  /*0640*/  FFMA R29, R9, R10, R26 ;  /* 0x0000000a091d7223 */ /* 0x000fc6000000001a */
[----:B------:R-:W5:Y:S04]  /*0650*/  LDG.E R23, desc[UR8][R4.64+0x30] ;  /* 0x0000300804177981 */ /* 0x000f68000c1e1900 */
[----:B------:R-:W5:Y:S04]  /*0660*/  LDG.E R24, desc[UR8][R6.64+0x10] ;  /* 0x0000100806187981 */ /* 0x000f68000c1e1900 */
[----:B------:R-:W5:Y:S04]  /*0670*/  LDG.E R10, desc[UR8][R4.64+0x34] ;  /* 0x00003408040a7981 */ /* 0x000f68000c1e1900 */
[----:B------:R-:W5:Y:S04]  /*0680*/  LDG.E R25, desc[UR8][R6.64+0x14] ;  /* 0x0000140806197981 */ /* 0x000f68000c1e1900 */
[----:B------:R-:W5:Y:S04]  /*0690*/  LDG.E R9, desc[UR8][R4.64+0x38] ;  /* 0x0000380804097981 */ /* 0x000f68000c1e1900 */
[----:B------:R-:W5:Y:S01]  /*06a0*/  LDG.E R26, desc[UR8][R4.64+0x3c] ;  /* 0x00003c08041a7981 */ /* 0x000f62000c1e1900 */
[----:B------:R-:W-:-:S04]  /*06b0*/  FFMA R12, R11, R12, R29 ;  /* 0x0000000c0b0c7223 */ /* 0x000fc8000000001d */
[----:B------:R-:W-:Y:S01]  /*06c0*/  FFMA R12, R13, R14, R12 ;  /* 0x0000000e0d0c7223 */ /* 0x000fe2000000000c */
[----:B------:R-:W-:-:S04]  /*06d0*/  UIADD3 UR4, UPT, UPT, UR4, 0x10, URZ ;  /* 0x0000001004047890 */ /* 0x000fc8000fffe0ff */
[----:B------:R-:W-:Y:S01]  /*06e0*/  UISETP.NE.AND UP0, UPT, UR4, 0x310, UPT ;  /* 0x000003100400788c */ /* 0x000fe2000bf05270 */
[----:B------:R-:W-:Y:S02]  /*06f0*/  IADD3 R8, PT, PT, R8, 0x10, RZ ;  /* 0x0000001008087810 */ /* 0x000fe40007ffe0ff */
[----:B------:R-:W-:Y:S01]  /*0700*/  IADD3 R3, PT, PT, R3, 0x10, RZ ;  /* 0x0000001003037810 */ /* 0x000fe20007ffe0ff */
[----:B--2---:R-:W-:-:S04]  /*0710*/  FFMA R12, R15, R16, R12 ;  /* 0x000000100f0c7223 */ /* 0x004fc8000000000c */
[----:B---3--:R-:W-:-:S04]  /*0720*/  FFMA R12, R17, R18, R12 ;  /* 0x00000012110c7223 */ /* 0x008fc8000000000c */
[----:B----4-:R-:W-:-:S04]  /*0730*/  FFMA R12, R19, R20, R12 ;  /* 0x00000014130c7223 */ /* 0x010fc8000000000c */
[----:B-----5:R-:W-:-:S04]  /*0740*/  FFMA R12, R21, R22, R12 ;  /* 0x00000016150c7223 */ /* 0x020fc8000000000c */
[----:B------:R-:W-:-:S04]  /*0750*/  FFMA R23, R23, R24, R12 ;  /* 0x0000001817177223 */ /* 0x000fc8000000000c */
[----:B------:R-:W-:-:S04]  /*0760*/  FFMA R10, R10, R25, R23 ;  /* 0x000000190a0a7223 */ /* 0x000fc80000000017 */
[----:B------:R-:W-:-:S04]  /*0770*/  FFMA R9, R9, R28, R10 ;  /* 0x0000001c09097223 */ /* 0x000fc8000000000a */
[----:B------:R-:W-:Y:S01]  /*0780*/  FFMA R15, R26, R27, R9 ;  /* 0x0000001b1a0f7223 */ /* 0x000fe20000000009 */
[----:B------:R-:W-:Y:S06]  /*0790*/  BRA.U UP0, `(.L_x_7) ;  /* 0xfffffffd00107547 */ /* 0x000fec000b83ffff */
[----:B------:R-:W0:Y:S08]  /*07a0*/  LDC.64 R4, c[0x0][0x390] ;  /* 0x0000e400ff047b82 */ /* 0x000e300000000a00 */
[----:B------:R-:W1:Y:S01]  /*07b0*/  LDC.64 R6, c[0x0][0x3a0] ;  /* 0x0000e800ff067b82 */ /* 0x000e620000000a00 */
[----:B0-----:R-:W-:-:S06]  /*07c0*/  IMAD.WIDE R4, R2, 0x4, R4 ;  /* 0x0000000402047825 */ /* 0x001fcc00078e0204 */
[----:B------:R-:W2:Y:S01]  /*07d0*/  LDG.E R4, desc[UR8][R4.64] ;  /* 0x0000000804047981 */ /* 0x000ea2000c1e1900 */
[----:B-1----:R-:W-:Y:S01]  /*07e0*/  IMAD.WIDE R6, R2, 0x4, R6 ;  /* 0x0000000402067825 */ /* 0x002fe200078e0206 */
[----:B--2---:R-:W-:-:S04]  /*07f0*/  FSETP.GT.AND P0, PT, R4, RZ, PT ;  /* 0x000000ff0400720b */ /* 0x004fc80003f04000 */
[----:B------:R-:W-:-:S05]  /*0800*/  FSEL R15, R15, RZ, P0 ;  /* 0x000000ff0f0f7208 */ /* 0x000fca0000000000 */
[----:B------:R0:W-:Y:S04]  /*0810*/  STG.E desc[UR8][R6.64], R15 ;  /* 0x0000000f06007986 */ /* 0x0001e8000c101908 */
.L_x_6:
[----:B------:R-:W-:Y:S05]  /*0820*/  BSYNC.RECONVERGENT B0 ;  /* 0x0000000000007941 */ /* 0x000fea0003800200 */
.L_x_5:
[----:B------:R-:W-:Y:S06]  /*0830*/  BAR.SYNC.DEFER_BLOCKING 0x0 ;  /* 0x0000000000007b1d */ /* 0x000fec0000010000 */
[----:B------:R-:W-:Y:S04]  /*0840*/  BSSY.RECONVERGENT B0, `(.L_x_8) ;  /* 0x0000053000007945 */ /* 0x000fe80003800200 */
[----:B------:R-:W-:Y:S05]  /*0850*/  @P1 BRA `(.L_x_9) ;  /* 0x0000000400441947 */ /* 0x000fea0003800000 */
[----:B------:R-:W1:Y:S01]  /*0860*/  LDCU.64 UR6, c[0x0][0x398] ;  /* 0x00007300ff0677ac */ /* 0x000e620008000a00 */
[----:B------:R-:W-:Y:S01]  /*0870*/  SHF.R.S32.HI R3, RZ, 0x1f, R2 ;  /* 0x0000001fff037819 */ /* 0x000fe20000011402 */
[----:B0-----:R-:W-:Y:S01]  /*0880*/  IMAD.MOV.U32 R15, RZ, RZ, RZ ;  /* 0x000000ffff0f7224 */ /* 0x001fe200078e00ff */
[----:B------:R-:W-:Y:S02]  /*0890*/  UIADD3 UR10, UP1, UPT, UR12, 0x20, URZ ;  /* 0x000000200c0a7890 */ /* 0x000fe4000ff3e0ff */
[----:B------:R-:W-:Y:S01]  /*08a0*/  LEA.HI R3, R3, R2, RZ, 0x7 ;  /* 0x0000000203037211 */ /* 0x000fe200078f38ff */
[----:B------:R-:W-:Y:S01]  /*08b0*/  UMOV UR4, URZ ;  /* 0x000000ff00047c82 */ /* 0x000fe20008000000 */
[----:B------:R-:W-:Y:S02]  /*08c0*/  UIADD3.X UR11, UPT, UPT, URZ, UR13, URZ, UP1, !UPT ;  /* 0x0000000dff0b7290 */ /* 0x000fe40008ffe4ff */
[----:B------:R-:W-:Y:S02]  /*08d0*/  LOP3.LUT R5, R3, 0xfffff80, RZ, 0xc0, !PT ;  /* 0x0fffff8003057812 */ /* 0x000fe400078ec0ff */
[----:B------:R-:W-:-:S02]  /*08e0*/  SHF.R.S32.HI R3, RZ, 0x7, R3 ;  /* 0x00000007ff037819 */ /* 0x000fc40000011403 */
[----:B------:R-:W-:-:S03]  /*08f0*/  IADD3 R5, PT, PT, R2, -R5, RZ ;  /* 0x8000000502057210 */ /* 0x000fc60007ffe0ff */
[----:B------:R-:W-:Y:S01]  /*0900*/  IMAD R8, R3, 0x310, RZ ;  /* 0x0000031003087824 */ /* 0x000fe200078e02ff */
[----:B-1----:R-:W-:Y:S01]  /*0910*/  UIADD3 UR5, UP0, UPT, UR6, 0x20, URZ ;  /* 0x0000002006057890 */ /* 0x002fe2000ff1e0ff */
[----:B------:R-:W-:-:S03]  /*0920*/  IMAD R3, R5, 0x310, RZ ;  /* 0x0000031005037824 */ /* 0x000fc600078e02ff */
[----:B------:R-:W-:-:S12]  /*0930*/  UIADD3.X UR6, UPT, UPT, URZ, UR7, URZ, UP0, !UPT ;  /* 0x00000007ff067290 */ /* 0x000fd800087fe4ff */
.L_x_10:
[----:B------:R-:W-:Y:S01]  /*0940*/  MOV R4, UR5 ;  /* 0x0000000500047c02 */ /* 0x000fe20008000f00 */
[----:B------:R-:W-:Y:S01]  /*0950*/  IMAD.U32 R7, RZ, RZ, UR11 ;  /* 0x0000000bff077e24 */ /* 0x000fe2000f8e00ff */
[----:B------:R-:W-:Y:S02]  /*0960*/  MOV R5, UR6 ;  /* 0x0000000600057c02 */ /* 0x000fe40008000f00 */
[----:B------:R-:W-:Y:S01]  /*0970*/  MOV R6, UR10 ;  /* 0x0000000a00067c02 */ /* 0x000fe20008000f00 */
[----:B------:R-:W-:-:S04]  /*0980*/  IMAD.WIDE R4, R8, 0x4, R4 ;  /* 0x0000000408047825 */ /* 0x000fc800078e0204 */
[----:B------:R-:W-:Y:S01]  /*0990*/  IMAD.WIDE R6, R3, 0x4, R6 ;  /* 0x0000000403067825 */ /* 0x000fe200078e0206 */
[----:B------:R-:W2:Y:S04]  /*09a0*/  LDG.E R16, desc[UR8][R4.64+-0x20] ;  /* 0xffffe00804107981 */ /* 0x000ea8000c1e1900 */
[----:B------:R-:W2:Y:S04]  /*09b0*/  LDG.E R17, desc[UR8][R6.64+-0x20] ;  /* 0xffffe00806117981 */ /* 0x000ea8000c1e1900 */
[----:B------:R-:W3:Y:S04]  /*09c0*/  LDG.E R18, desc[UR8][R4.64+-0x1c] ;  /* 0xffffe40804127981 */ /* 0x000ee8000c1e1900 */
[----:B------:R-:W3:Y:S04]  /*09d0*/  LDG.E R25, desc[UR8][R6.64+-0x1c] ;  /* 0xffffe40806197981 */ /* 0x000ee8000c1e1900 */
[----:B------:R-:W4:Y:S04]  /*09e0*/  LDG.E R19, desc[UR8][R4.64+-0x18] ;  /* 0xffffe80804137981 */ /* 0x000f28000c1e1900 */
        /* <DEDUP_REMOVED lines=17> */
[----:B------:R-:W3:Y:S04]  /*0b00*/  LDG.E R17, desc[UR8][R4.64+0x4] ;  /* 0x0000040804117981 */ /* 0x000ee8000c1e1900 */
[----:B------:R-:W3:Y:S01]  /*0b10*/  LDG.E R18, desc[UR8][R6.64+0x4] ;  /* 0x0000040806127981 */ /* 0x000ee2000c1e1900 */
[----:B----4-:R-:W-:-:S03]  /*0b20*/  FFMA R25, R19, R20, R26 ;  /* 0x0000001413197223 */ /* 0x010fc6000000001a */
[----:B------:R-:W4:Y:S04]  /*0b30*/  LDG.E R19, desc[UR8][R4.64+0x8] ;  /* 0x0000080804137981 */ /* 0x000f28000c1e1900 */
[----:B------:R-:W4:Y:S01]  /*0b40*/  LDG.E R20, desc[UR8][R6.64+0x8] ;  /* 0x0000080806147981 */ /* 0x000f22000c1e1900 */
[----:B-----5:R-:W-:-:S03]  /*0b50*/  FFMA R26, R22, R21, R25 ;  /* 0x00000015161a7223 */ /* 0x020fc60000000019 */
[----:B------:R-:W5:Y:S04]  /*0b60*/  LDG.E R21, desc[UR8][R4.64+0xc] ;  /* 0x00000c0804157981 */ /* 0x000f68000c1e1900 */
[----:B------:R-:W5:Y:S01]  /*0b70*/  LDG.E R22, desc[UR8][R6.64+0xc] ;  /* 0x00000c0806167981 */ /* 0x000f62000c1e1900 */
[----:B------:R-:W-:-:S03]  /*0b80*/  FFMA R26, R23, R24, R26 ;  /* 0x00000018171a7223 */ /* 0x000fc6000000001a */
[----:B------:R-:W5:Y:S04]  /*0b90*/  LDG.E R23, desc[UR8][R4.64+0x10] ;  /* 0x0000100804177981 */ /* 0x000f68000c1e1900 */
[----:B------:R-:W5:Y:S01]  /*0ba0*/  LDG.E R24, desc[UR8][R6.64+0x10] ;  /* 0x0000100806187981 */ /* 0x000f62000c1e1900 */
[----:B------:R-:W-:-:S03]  /*0bb0*/  FFMA R29, R9, R10, R26 ;  /* 0x0000000a091d7223 */ /* 0x000fc6000000001a */
        /* <DEDUP_REMOVED lines=27> */
.L_x_9:
[----:B------:R-:W-:Y:S05]  /*0d70*/  BSYNC.RECONVERGENT B0 ;  /* 0x0000000000007941 */ /* 0x000fea0003800200 */
.L_x_8:
[----:B------:R-:W-:Y:S01]  /*0d80*/  BAR.SYNC.DEFER_BLOCKING 0x0 ;  /* 0x0000000000007b1d */ /* 0x000fe20000010000 */
[----:B------:R-:W-:-:S05]  /*0d90*/  ISETP.GT.AND P0, PT, R2, 0x187ff, PT ;  /* 0x000187ff0200780c */ /* 0x000fca0003f04270 */
[----:B------:R-:W-:Y:S08]  /*0da0*/  BSSY.RECONVERGENT B0, `(.L_x_11) ;  /* 0x000007e000007945 */ /* 0x000ff00003800200 */
[----:B------:R-:W-:Y:S05]  /*0db0*/  @P0 BRA `(.L_x_12) ;  /* 0x0000000400f00947 */ /* 0x000fea0003800000 */
[----:B------:R-:W-:Y:S01]  /*0dc0*/  ISETP.GE.AND P1, PT, R0, 0x1, PT ;  /* 0x000000010000780c */ /* 0x000fe20003f26270 */
[----:B------:R-:W-:-:S04]  /*0dd0*/  IMAD.HI R14, R2, 0x5397829d, RZ ;  /* 0x5397829d020e7827 */ /* 0x000fc800078e02ff */
[----:B------:R-:W-:Y:S01]  /*0de0*/  HFMA2 R25, -RZ, RZ, 0, 0 ;  /* 0x00000000ff197431 */ /* 0x000fe200000001ff */
[----:B------:R-:W-:-:S04]  /*0df0*/  SHF.R.U32.HI R3, RZ, 0x1f, R14 ;  /* 0x0000001fff037819 */ /* 0x000fc8000001160e */
[----:B------:R-:W-:-:S03]  /*0e00*/  LEA.HI.SX32 R14, R14, R3, 0x18 ;  /* 0x000000030e0e7211 */ /* 0x000fc600078fc2ff */
[----:B------:R-:W-:Y:S05]  /*0e10*/  @!P1 BRA `(.L_x_13) ;  /* 0x0000000400cc9947 */ /* 0x000fea0003800000 */
[----:B------:R-:W-:Y:S01]  /*0e20*/  ISETP.GE.U32.AND P2, PT, R0, 0x8, PT ;  /* 0x000000080000780c */ /* 0x000fe20003f46070 */
[----:B------:R-:W-:Y:S01]  /*0e30*/  IMAD R16, R14, -0x310, R2 ;  /* 0xfffffcf00e107824 */ /* 0x000fe200078e0202 */
[----:B------:R-:W-:Y:S01]  /*0e40*/  LOP3.LUT R24, R0, 0x7, RZ, 0xc0, !PT ;  /* 0x0000000700187812 */ /* 0x000fe200078ec0ff */
[----:B------:R-:W-:Y:S01]  /*0e50*/  IMAD.MOV.U32 R25, RZ, RZ, RZ ;  /* 0x000000ffff197224 */ /* 0x000fe200078e00ff */
[----:B01----:R-:W-:Y:S02]  /*0e60*/  MOV R15, RZ ;  /* 0x000000ff000f7202 */ /* 0x003fe40000000f00 */
[----:B------:R-:W-:-:S07]  /*0e70*/  ISETP.NE.AND P1, PT, R24, RZ, PT ;  /* 0x000000ff1800720c */ /* 0x000fce0003f25270 */
[----:B------:R-:W-:Y:S06]  /*0e80*/  @!P2 BRA `(.L_x_14) ;  /* 0x0000000000c8a947 */ /* 0x000fec0003800000 */
[----:B------:R-:W-:Y:S01]  /*0e90*/  HFMA2 R3, -RZ, RZ, 0, 0 ;  /* 0x00000000ff037431 */ /* 0x000fe200000001ff */
[----:B------:R-:W-:Y:S02]  /*0ea0*/  LOP3.LUT R15, R0, 0x7ffffff8, RZ, 0xc0, !PT ;  /* 0x7ffffff8000f7812 */ /* 0x000fe400078ec0ff */
[----:B------:R-:W-:-:S07]  /*0eb0*/  MOV R25, RZ ;  /* 0x000000ff00197202 */ /* 0x000fce0000000f00 */
.L_x_15:
[----:B------:R-:W0:Y:S01]  /*0ec0*/  LDC.64 R6, c[0x0][0x398] ;  /* 0x0000e600ff067b82 */ /* 0x000e220000000a00 */
[C---:B------:R-:W-:Y:S01]  /*0ed0*/  LEA R9, R3.reuse, R14, 0x7 ;  /* 0x0000000e03097211 */ /* 0x040fe200078e38ff */
[----:B------:R-:W-:-:S06]  /*0ee0*/  IMAD R19, R3, 0x310, R16 ;  /* 0x0000031003137824 */ /* 0x000fcc00078e0210 */
[----:B------:R-:W1:Y:S01]  /*0ef0*/  LDC.64 R4, c[0x0][0x390] ;  /* 0x0000e400ff047b82 */ /* 0x000e620000000a00 */
[----:B0-----:R-:W-:-:S06]  /*0f00*/  IMAD.WIDE R26, R19, 0x4, R6 ;  /* 0x00000004131a7825 */ /* 0x001fcc00078e0206 */
[----:B------:R-:W2:Y:S01]  /*0f10*/  LDG.E R26, desc[UR8][R26.64] ;  /* 0x000000081a1a7981 */ /* 0x000ea2000c1e1900 */
[----:B-1----:R-:W-:-:S05]  /*0f20*/  IMAD.WIDE R4, R9, 0x4, R4 ;  /* 0x0000000409047825 */ /* 0x002fca00078e0204 */
[----:B------:R-:W2:Y:S01]  /*0f30*/  LDG.E R28, desc[UR8][R4.64] ;  /* 0x00000008041c7981 */ /* 0x000ea2000c1e1900 */
[C---:B------:R-:W-:Y:S01]  /*0f40*/  VIADD R9, R19.reuse, 0x310 ;  /* 0x0000031013097836 */ /* 0x040fe20000000000 */
[C---:B------:R-:W-:Y:S02]  /*0f50*/  IADD3 R21, PT, PT, R19.reuse, 0x620, RZ ;  /* 0x0000062013157810 */ /* 0x040fe40007ffe0ff */
[----:B------:R-:W-:Y:S01]  /*0f60*/  IADD3 R13, PT, PT, R19, 0x930, RZ ;  /* 0x00000930130d7810 */ /* 0x000fe20007ffe0ff */
[--C-:B------:R-:W-:Y:S01]  /*0f70*/  IMAD.WIDE.U32 R8, R9, 0x4, R6.reuse ;  /* 0x0000000409087825 */ /* 0x100fe200078e0006 */
[----:B------:R-:W3:Y:S03]  /*0f80*/  LDG.E R18, desc[UR8][R4.64+0x200] ;  /* 0x0002000804127981 */ /* 0x000ee6000c1e1900 */
[----:B------:R-:W-:Y:S01]  /*0f90*/  IMAD.WIDE.U32 R20, R21, 0x4, R6 ;  /* 0x0000000415147825 */ /* 0x000fe200078e0006 */
[----:B------:R0:W3:Y:S01]  /*0fa0*/  LDG.E R17, desc[UR8][R8.64] ;  /* 0x0000000808117981 */ /* 0x0000e2000c1e1900 */
[----:B------:R-:W-:-:S02]  /*0fb0*/  IADD3 R11, PT, PT, R19, 0xc40, RZ ;  /* 0x00000c40130b7810 */ /* 0x000fc40007ffe0ff */
[----:B------:R-:W-:Y:S01]  /*0fc0*/  IMAD.WIDE.U32 R12, R13, 0x4, R6 ;  /* 0x000000040d0c7825 */ /* 0x000fe200078e0006 */
[----:B------:R-:W4:Y:S01]  /*0fd0*/  LDG.E R23, desc[UR8][R4.64+0x400] ;  /* 0x0004000804177981 */ /* 0x000f22000c1e1900 */
[----:B------:R-:W-:-:S03]  /*0fe0*/  IADD3 R29, PT, PT, R19, 0xf50, RZ ;  /* 0x00000f50131d7810 */ /* 0x000fc60007ffe0ff */
[----:B------:R1:W4:Y:S01]  /*0ff0*/  LDG.E R20, desc[UR8][R20.64] ;  /* 0x0000000814147981 */ /* 0x000322000c1e1900 */
[----:B------:R-:W-:-:S03]  /*1000*/  IMAD.WIDE.U32 R10, R11, 0x4, R6 ;  /* 0x000000040b0a7825 */ /* 0x000fc600078e0006 */
[----:B------:R5:W4:Y:S01]  /*1010*/  LDG.E R22, desc[UR8][R12.64] ;  /* 0x000000080c167981 */ /* 0x000b22000c1e1900 */
[----:B0-----:R-:W-:-:S03]  /*1020*/  IMAD.WIDE.U32 R8, R29, 0x4, R6 ;  /* 0x000000041d087825 */ /* 0x001fc600078e0006 */
[----:B------:R-:W4:Y:S01]  /*1030*/  LDG.E R27, desc[UR8][R4.64+0x600] ;  /* 0x00060008041b7981 */ /* 0x000f22000c1e1900 */
[----:B-1----:R-:W-:-:S03]  /*1040*/  IADD3 R21, PT, PT, R19, 0x1570, RZ ;  /* 0x0000157013157810 */ /* 0x002fc60007ffe0ff */
[----:B------:R-:W4:Y:S04]  /*1050*/  LDG.E R11, desc[UR8][R10.64] ;  /* 0x000000080a0b7981 */ /* 0x000f28000c1e1900 */
[----:B------:R-:W4:Y:S01]  /*1060*/  LDG.E R8, desc[UR8][R8.64] ;  /* 0x0000000808087981 */ /* 0x000f22000c1e1900 */
[----:B--2---:R-:W-:Y:S01]  /*1070*/  FFMA R25, R28, R26, R25 ;  /* 0x0000001a1c197223 */ /* 0x004fe20000000019 */
[----:B------:R-:W-:Y:S02]  /*1080*/  VIADD R28, R19, 0x1260 ;  /* 0x00001260131c7836 */ /* 0x000fe40000000000 */
[----:B------:R-:W2:Y:S02]  /*1090*/  LDG.E R26, desc[UR8][R4.64+0x800] ;  /* 0x00080008041a7981 */ /* 0x000ea4000c1e1900 */
[----:B-----5:R-:W-:-:S02]  /*10a0*/  IMAD.WIDE.U32 R12, R28, 0x4, R6 ;  /* 0x000000041c0c7825 */ /* 0x020fc400078e0006 */
[----:B------:R-:W5:Y:S02]  /*10b0*/  LDG.E R19, desc[UR8][R4.64+0xa00] ;  /* 0x000a000804137981 */ /* 0x000f64000c1e1900 */
[----:B------:R-:W-:Y:S02]  /*10c0*/  IMAD.WIDE.U32 R6, R21, 0x4, R6 ;  /* 0x0000000415067825 */ /* 0x000fe400078e0006 */
[----:B------:R-:W5:Y:S04]  /*10d0*/  LDG.E R28, desc[UR8][R4.64+0xe00] ;  /* 0x000e0008041c7981 */ /* 0x000f68000c1e1900 */
[----:B------:R-:W5:Y:S04]  /*10e0*/  LDG.E R12, desc[UR8][R12.64] ;  /* 0x000000080c0c7981 */ /* 0x000f68000c1e1900 */
[----:B------:R-:W5:Y:S04]  /*10f0*/  LDG.E R21, desc[UR8][R4.64+0xc00] ;  /* 0x000c000804157981 */ /* 0x000f68000c1e1900 */
[----:B------:R-:W5:Y:S01]  /*1100*/  LDG.E R6, desc[UR8][R6.64] ;  /* 0x0000000806067981 */ /* 0x000f62000c1e1900 */
[----:B---3--:R-:W-:Y:S01]  /*1110*/  FFMA R18, R18, R17, R25 ;  /* 0x0000001112127223 */ /* 0x008fe20000000019 */
[----:B------:R-:W-:-:S03]  /*1120*/  IADD3 R3, PT, PT, R3, 0x8, RZ ;  /* 0x0000000803037810 */ /* 0x000fc60007ffe0ff */
[----:B----4-:R-:W-:Y:S01]  /*1130*/  FFMA R18, R23, R20, R18 ;  /* 0x0000001417127223 */ /* 0x010fe20000000012 */
[----:B------:R-:W-:-:S03]  /*1140*/  ISETP.NE.AND P2, PT, R3, R15, PT ;  /* 0x0000000f0300720c */ /* 0x000fc60003f45270 */
[----:B------:R-:W-:-:S04]  /*1150*/  FFMA R27, R27, R22, R18 ;  /* 0x000000161b1b7223 */ /* 0x000fc80000000012 */
[----:B--2---:R-:W-:-:S04]  /*1160*/  FFMA R26, R26, R11, R27 ;  /* 0x0000000b1a1a7223 */ /* 0x004fc8000000001b */
[----:B-----5:R-:W-:-:S04]  /*1170*/  FFMA R8, R19, R8, R26 ;  /* 0x0000000813087223 */ /* 0x020fc8000000001a */
[----:B------:R-:W-:-:S04]  /*1180*/  FFMA R21, R21, R12, R8 ;  /* 0x0000000c15157223 */ /* 0x000fc80000000008 */
[----:B------:R-:W-:Y:S01]  /*1190*/  FFMA R25, R28, R6, R21 ;  /* 0x000000061c197223 */ /* 0x000fe20000000015 */
[----:B------:R-:W-:Y:S06]  /*11a0*/  @P2 BRA `(.L_x_15) ;  /* 0xfffffffc00442947 */ /* 0x000fec000383ffff */
.L_x_14:
[----:B------:R-:W-:Y:S05]  /*11b0*/  @!P1 BRA `(.L_x_13) ;  /* 0x0000000000e49947 */ /* 0x000fea0003800000 */
[----:B------:R-:W-:Y:S02]  /*11c0*/  ISETP.GE.U32.AND P1, PT, R24, 0x4, PT ;  /* 0x000000041800780c */ /* 0x000fe40003f26070 */
[----:B------:R-:W-:-:S04]  /*11d0*/  LOP3.LUT R17, R0, 0x3, RZ, 0xc0, !PT ;  /* 0x0000000300117812 */ /* 0x000fc800078ec0ff */
[----:B------:R-:W-:-:S07]  /*11e0*/  ISETP.NE.AND P2, PT, R17, RZ, PT ;  /* 0x000000ff1100720c */ /* 0x000fce0003f45270 */
[----:B------:R-:W-:Y:S06]  /*11f0*/  @!P1 BRA `(.L_x_16) ;  /* 0x0000000000649947 */ /* 0x000fec0003800000 */
[----:B------:R-:W0:Y:S01]  /*1200*/  LDC.64 R4, c[0x0][0x398] ;  /* 0x0000e600ff047b82 */ /* 0x000e220000000a00 */
[C---:B------:R-:W-:Y:S01]  /*1210*/  IMAD R11, R15.reuse, 0x310, R16 ;  /* 0x000003100f0b7824 */ /* 0x040fe200078e0210 */
[----:B------:R-:W-:-:S04]  /*1220*/  LEA R3, R15, R14, 0x7 ;  /* 0x0000000e0f037211 */ /* 0x000fc800078e38ff */
[C---:B------:R-:W-:Y:S02]  /*1230*/  IADD3 R9, PT, PT, R11.reuse, 0x310, RZ ;  /* 0x000003100b097810 */ /* 0x040fe40007ffe0ff */
[----:B------:R-:W1:Y:S01]  /*1240*/  LDC.64 R6, c[0x0][0x390] ;  /* 0x0000e400ff067b82 */ /* 0x000e620000000a00 */
[C---:B------:R-:W-:Y:S01]  /*1250*/  IADD3 R19, PT, PT, R11.reuse, 0x930, RZ ;  /* 0x000009300b137810 */ /* 0x040fe20007ffe0ff */
[----:B0-----:R-:W-:-:S04]  /*1260*/  IMAD.WIDE R12, R11, 0x4, R4 ;  /* 0x000000040b0c7825 */ /* 0x001fc800078e0204 */
[----:B------:R-:W-:Y:S02]  /*1270*/  IMAD.WIDE.U32 R8, R9, 0x4, R4 ;  /* 0x0000000409087825 */ /* 0x000fe400078e0004 */
[----:B------:R-:W2:Y:S02]  /*1280*/  LDG.E R12, desc[UR8][R12.64] ;  /* 0x000000080c0c7981 */ /* 0x000ea4000c1e1900 */
[----:B-1----:R-:W-:Y:S02]  /*1290*/  IMAD.WIDE R6, R3, 0x4, R6 ;  /* 0x0000000403067825 */ /* 0x002fe400078e0206 */
[----:B------:R-:W3:Y:S02]  /*12a0*/  LDG.E R8, desc[UR8][R8.64] ;  /* 0x0000000808087981 */ /* 0x000ee4000c1e1900 */
[----:B------:R-:W-:Y:S02]  /*12b0*/  VIADD R3, R11, 0x620 ;  /* 0x000006200b037836 */ /* 0x000fe40000000000 */
[----:B------:R-:W2:Y:S02]  /*12c0*/  LDG.E R18, desc[UR8][R6.64] ;  /* 0x0000000806127981 */ /* 0x000ea4000c1e1900 */
[----:B------:R-:W-:-:S02]  /*12d0*/  IMAD.WIDE.U32 R10, R3, 0x4, R4 ;  /* 0x00000004030a7825 */ /* 0x000fc400078e0004 */
[----:B------:R-:W3:Y:S02]  /*12e0*/  LDG.E R3, desc[UR8][R6.64+0x200] ;  /* 0x0002000806037981 */ /* 0x000ee4000c1e1900 */
[----:B------:R-:W-:Y:S02]  /*12f0*/  IMAD.WIDE.U32 R4, R19, 0x4, R4 ;  /* 0x0000000413047825 */ /* 0x000fe400078e0004 */
[----:B------:R-:W4:Y:S04]  /*1300*/  LDG.E R10, desc[UR8][R10.64] ;  /* 0x000000080a0a7981 */ /* 0x000f28000c1e1900 */
[----:B------:R-:W4:Y:S04]  /*1310*/  LDG.E R20, desc[UR8][R6.64+0x400] ;  /* 0x0004000806147981 */ /* 0x000f28000c1e1900 */
[----:B------:R-:W5:Y:S04]  /*1320*/  LDG.E R22, desc[UR8][R6.64+0x600] ;  /* 0x0006000806167981 */ /* 0x000f68000c1e1900 */
[----:B------:R-:W5:Y:S01]  /*1330*/  LDG.E R4, desc[UR8][R4.64] ;  /* 0x0000000804047981 */ /* 0x000f62000c1e1900 */
[----:B------:R-:W-:Y:S01]  /*1340*/  IADD3 R15, PT, PT, R15, 0x4, RZ ;  /* 0x000000040f0f7810 */ /* 0x000fe20007ffe0ff */
[----:B--2---:R-:W-:-:S04]  /*1350*/  FFMA R12, R18, R12, R25 ;  /* 0x0000000c120c7223 */ /* 0x004fc80000000019 */
[----:B---3--:R-:W-:-:S04]  /*1360*/  FFMA R3, R3, R8, R12 ;  /* 0x0000000803037223 */ /* 0x008fc8000000000c */
[----:B----4-:R-:W-:-:S04]  /*1370*/  FFMA R3, R20, R10, R3 ;  /* 0x0000000a14037223 */ /* 0x010fc80000000003 */
[----:B-----5:R-:W-:-:S07]  /*1380*/  FFMA R25, R22, R4, R3 ;  /* 0x0000000416197223 */ /* 0x020fce0000000003 */
.L_x_16:
[----:B------:R-:W-:Y:S05]  /*1390*/  @!P2 BRA `(.L_x_13) ;  /* 0x00000000006ca947 */ /* 0x000fea0003800000 */
[----:B------:R-:W0:Y:S01]  /*13a0*/  LDC.64 R12, c[0x0][0x398] ;  /* 0x0000e600ff0c7b82 */ /* 0x000e220000000a00 */
[----:B------:R-:W-:Y:S02]  /*13b0*/  ISETP.NE.AND P1, PT, R17, 0x1, PT ;  /* 0x000000011100780c */ /* 0x000fe40003f25270 */
[----:B------:R-:W-:-:S04]  /*13c0*/  LOP3.LUT R3, R0, 0x1, RZ, 0xc0, !PT ;  /* 0x0000000100037812 */ /* 0x000fc800078ec0ff */
[----:B------:R-:W-:Y:S01]  /*13d0*/  ISETP.NE.U32.AND P2, PT, R3, 0x1, PT ;  /* 0x000000010300780c */ /* 0x000fe20003f45070 */
[----:B------:R-:W1:Y:S06]  /*13e0*/  LDC.64 R4, c[0x0][0x390] ;  /* 0x0000e400ff047b82 */ /* 0x000e6c0000000a00 */
[C---:B------:R-:W-:Y:S01]  /*13f0*/  @P1 IMAD R11, R15.reuse, 0x310, R16 ;  /* 0x000003100f0b1824 */ /* 0x040fe200078e0210 */
[C---:B------:R-:W-:Y:S01]  /*1400*/  @P1 LEA R3, R15.reuse, R14, 0x7 ;  /* 0x0000000e0f031211 */ /* 0x040fe200078e38ff */
[----:B------:R-:W2:Y:S01]  /*1410*/  LDC.64 R8, c[0x0][0x390] ;  /* 0x0000e400ff087b82 */ /* 0x000ea20000000a00 */
[----:B------:R-:W-:-:S02]  /*1420*/  @P1 VIADD R15, R15, 0x2 ;  /* 0x000000020f0f1836 */ /* 0x000fc40000000000 */
[----:B------:R-:W-:-:S05]  /*1430*/  @P1 IADD3 R17, PT, PT, R11, 0x310, RZ ;  /* 0x000003100b111810 */ /* 0x000fca0007ffe0ff */
[----:B------:R-:W3:Y:S01]  /*1440*/  LDC.64 R6, c[0x0][0x398] ;  /* 0x0000e600ff067b82 */ /* 0x000ee20000000a00 */
[----:B0-----:R-:W-:-:S04]  /*1450*/  @P1 IMAD.WIDE R10, R11, 0x4, R12 ;  /* 0x000000040b0a1825 */ /* 0x001fc800078e020c */
[----:B------:R-:W-:Y:S02]  /*1460*/  @P1 IMAD.WIDE.U32 R12, R17, 0x4, R12 ;  /* 0x00000004110c1825 */ /* 0x000fe400078e000c */
[----:B------:R-:W4:Y:S02]  /*1470*/  @P1 LDG.E R10, desc[UR8][R10.64] ;  /* 0x000000080a0a1981 */ /* 0x000f24000c1e1900 */
[----:B-1----:R-:W-:Y:S01]  /*1480*/  @P1 IMAD.WIDE R4, R3, 0x4, R4 ;  /* 0x0000000403041825 */ /* 0x002fe200078e0204 */
[C---:B------:R-:W-:Y:S01]  /*1490*/  @!P2 LEA R3, R15.reuse, R14, 0x7 ;  /* 0x0000000e0f03a211 */ /* 0x040fe200078e38ff */
[----:B------:R-:W5:Y:S02]  /*14a0*/  @P1 LDG.E R12, desc[UR8][R12.64] ;  /* 0x000000080c0c1981 */ /* 0x000f64000c1e1900 */
[----:B------:R-:W-:Y:S02]  /*14b0*/  @!P2 IMAD R15, R15, 0x310, R16 ;  /* 0x000003100f0fa824 */ /* 0x000fe400078e0210 */
[----:B------:R-:W4:Y:S01]  /*14c0*/  @P1 LDG.E R14, desc[UR8][R4.64] ;  /* 0x00000008040e1981 */ /* 0x000f22000c1e1900 */
[----:B--2---:R-:W-:-:S03]  /*14d0*/  @!P2 IMAD.WIDE R8, R3, 0x4, R8 ;  /* 0x000000040308a825 */ /* 0x004fc600078e0208 */
[----:B------:R-:W5:Y:S04]  /*14e0*/  @P1 LDG.E R3, desc[UR8][R4.64+0x200] ;  /* 0x0002000804031981 */ /* 0x000f68000c1e1900 */
[----:B------:R-:W2:Y:S01]  /*14f0*/  @!P2 LDG.E R8, desc[UR8][R8.64] ;  /* 0x000000080808a981 */ /* 0x000ea2000c1e1900 */
[----:B---3--:R-:W-:-:S06]  /*1500*/  @!P2 IMAD.WIDE R6, R15, 0x4, R6 ;  /* 0x000000040f06a825 */ /* 0x008fcc00078e0206 */
[----:B------:R-:W2:Y:S01]  /*1510*/  @!P2 LDG.E R6, desc[UR8][R6.64] ;  /* 0x000000080606a981 */ /* 0x000ea2000c1e1900 */
[----:B----4-:R-:W-:-:S04]  /*1520*/  @P1 FFMA R14, R14, R10, R25 ;  /* 0x0000000a0e0e1223 */ /* 0x010fc80000000019 */
[----:B-----5:R-:W-:-:S04]  /*1530*/  @P1 FFMA R25, R3, R12, R14 ;  /* 0x0000000c03191223 */ /* 0x020fc8000000000e */
[----:B--2---:R-:W-:-:S07]  /*1540*/  @!P2 FFMA R25, R8, R6, R25 ;  /* 0x000000060819a223 */ /* 0x004fce0000000019 */
.L_x_13:
[----:B------:R-:W2:Y:S02]  /*1550*/  LDC.64 R4, c[0x0][0x3a8] ;  /* 0x0000ea00ff047b82 */ /* 0x000ea40000000a00 */
[----:B--2---:R-:W-:-:S05]  /*1560*/  IMAD.WIDE R4, R2, 0x4, R4 ;  /* 0x0000000402047825 */ /* 0x004fca00078e0204 */
[----:B------:R2:W-:Y:S02]  /*1570*/  STG.E desc[UR8][R4.64], R25 ;  /* 0x0000001904007986 */ /* 0x0005e4000c101908 */
.L_x_12:
[----:B------:R-:W-:Y:S05]  /*1580*/  BSYNC.RECONVERGENT B0 ;  /* 0x0000000000007941 */ /* 0x000fea0003800200 */
.L_x_11:
[----:B------:R-:W-:Y:S06]  /*1590*/  BAR.SYNC.DEFER_BLOCKING 0x0 ;  /* 0x0000000000007b1d */ /* 0x000fec0000010000 */
[----:B------:R-:W-:Y:S05]  /*15a0*/  @P0 EXIT ;  /* 0x000000000000094d */ /* 0x000fea0003800000 */
[----:B------:R-:W-:Y:S02]  /*15b0*/  ISETP.GE.AND P0, PT, R0, 0x1, PT ;  /* 0x000000010000780c */ /* 0x000fe40003f06270 */
[----:B------:R-:W-:Y:S02]  /*15c0*/  SHF.R.S32.HI R3, RZ, 0x1f, R2 ;  /* 0x0000001fff037819 */ /* 0x000fe40000011402 */
[----:B------:R-:W-:Y:S02]  /*15d0*/  MOV R10, RZ ;  /* 0x000000ff000a7202 */ /* 0x000fe40000000f00 */
[----:B------:R-:W-:-:S07]  /*15e0*/  LEA.HI R3, R3, R2, RZ, 0x7 ;  /* 0x0000000203037211 */ /* 0x000fce00078f38ff */
[----:B------:R-:W-:Y:S05]  /*15f0*/  @!P0 BRA `(.L_x_17) ;  /* 0x0000000400a48947 */ /* 0x000fea0003800000 */
[C---:B------:R-:W-:Y:S01]  /*1600*/  ISETP.GE.U32.AND P0, PT, R0.reuse, 0x8, PT ;  /* 0x000000080000780c */ /* 0x040fe20003f06070 */
[----:B------:R-:W-:Y:S01]  /*1610*/  HFMA2 R10, -RZ, RZ, 0, 0 ;  /* 0x00000000ff0a7431 */ /* 0x000fe200000001ff */
[----:B------:R-:W-:Y:S02]  /*1620*/  LOP3.LUT R9, R3, 0xffffff80, RZ, 0xc0, !PT ;  /* 0xffffff8003097812 */ /* 0x000fe400078ec0ff */
[----:B------:R-:W-:Y:S02]  /*1630*/  LOP3.LUT R26, R0, 0x7, RZ, 0xc0, !PT ;  /* 0x00000007001a7812 */ /* 0x000fe400078ec0ff */
[----:B------:R-:W-:Y:S01]  /*1640*/  SHF.R.S32.HI R3, RZ, 0x7, R3 ;  /* 0x00000007ff037819 */ /* 0x000fe20000011403 */
[----:B------:R-:W-:Y:S01]  /*1650*/  IMAD.IADD R9, R2, 0x1, -R9 ;  /* 0x0000000102097824 */ /* 0x000fe200078e0a09 */
[----:B------:R-:W-:Y:S02]  /*1660*/  ISETP.NE.AND P1, PT, R26, RZ, PT ;  /* 0x000000ff1a00720c */ /* 0x000fe40003f25270 */
[----:B------:R-:W-:-:S03]  /*1670*/  MOV R8, RZ ;  /* 0x000000ff00087202 */ /* 0x000fc60000000f00 */
[----:B------:R-:W-:Y:S08]  /*1680*/  @!P0 BRA `(.L_x_18) ;  /* 0x0000000000b88947 */ /* 0x000ff00003800000 */
[----:B------:R-:W3:Y:S01]  /*1690*/  LDCU.64 UR6, c[0x0][0x380] ;  /* 0x00007000ff0677ac */ /* 0x000ee20008000a00 */
[----:B------:R-:W-:Y:S02]  /*16a0*/  LOP3.LUT R8, R0, 0x7ffffff8, RZ, 0xc0, !PT ;  /* 0x7ffffff800087812 */ /* 0x000fe400078ec0ff */
[----:B------:R-:W-:Y:S01]  /*16b0*/  MOV R10, RZ ;  /* 0x000000ff000a7202 */ /* 0x000fe20000000f00 */
[----:B------:R-:W4:Y:S01]  /*16c0*/  LDCU.64 UR4, c[0x0][0x3a0] ;  /* 0x00007400ff0477ac */ /* 0x000f220008000a00 */
[----:B------:R-:W-:Y:S02]  /*16d0*/  MOV R11, R9 ;  /* 0x00000009000b7202 */ /* 0x000fe40000000f00 */
[----:B------:R-:W-:Y:S02]  /*16e0*/  MOV R13, R3 ;  /* 0x00000003000d7202 */ /* 0x000fe40000000f00 */
[----:B------:R-:W-:Y:S01]  /*16f0*/  IADD3 R12, PT, PT, -R8, RZ, RZ ;  /* 0x000000ff080c7210 */ /* 0x000fe20007ffe1ff */
[----:B---3--:R-:W-:-:S02]  /*1700*/  UIADD3 UR6, UP0, UPT, UR6, 0x3100, URZ ;  /* 0x0000310006067890 */ /* 0x008fc4000ff1e0ff */
[----:B----4-:R-:W-:Y:S02]  /*1710*/  UIADD3 UR4, UP1, UPT, UR4, 0x800, URZ ;  /* 0x0000080004047890 */ /* 0x010fe4000ff3e0ff */
[----:B------:R-:W-:Y:S02]  /*1720*/  UIADD3.X UR7, UPT, UPT, URZ, UR7, URZ, UP0, !UPT ;  /* 0x00000007ff077290 */ /* 0x000fe400087fe4ff */
[----:B------:R-:W-:-:S12]  /*1730*/  UIADD3.X UR5, UPT, UPT, URZ, UR5, URZ, UP1, !UPT ;  /* 0x00000005ff057290 */ /* 0x000fd80008ffe4ff */
.L_x_19:
[----:B--2---:R-:W-:Y:S01]  /*1740*/  MOV R5, UR7 ;  /* 0x0000000700057c02 */ /* 0x004fe20008000f00 */
[----:B------:R-:W-:Y:S01]  /*1750*/  IMAD.U32 R4, RZ, RZ, UR6 ;  /* 0x00000006ff047e24 */ /* 0x000fe2000f8e00ff */
[----:B01----:R-:W-:Y:S02]  /*1760*/  MOV R6, UR4 ;  /* 0x0000000400067c02 */ /* 0x003fe40008000f00 */
        /* <DEDUP_REMOVED lines=18> */
[----:B------:R-:W2:Y:S04]  /*1890*/  LDG.E R23, desc[UR8][R6.64+0x200] ;  /* 0x0002000806177981 */ /* 0x000ea8000c1e1900 */
[----:B------:R-:W2:Y:S01]  /*18a0*/  LDG.E R10, desc[UR8][R4.64+0x1880] ;  /* 0x00188008040a7981 */ /* 0x000ea2000c1e1900 */
[----:B---3--:R-:W-:Y:S01]  /*18b0*/  FFMA R15, R14, R15, R29 ;  /* 0x0000000f0e0f7223 */ /* 0x008fe2000000001d */
[----:B------:R-:W-:-:S03]  /*18c0*/  IADD3 R12, PT, PT, R12, 0x8, RZ ;  /* 0x000000080c0c7810 */ /* 0x000fc60007ffe0ff */
[----:B----4-:R-:W-:Y:S01]  /*18d0*/  FFMA R15, R16, R17, R15 ;  /* 0x00000011100f7223 */ /* 0x010fe2000000000f */
[----:B------:R-:W-:-:S03]  /*18e0*/  ISETP.NE.AND P0, PT, R12, RZ, PT ;  /* 0x000000ff0c00720c */ /* 0x000fc60003f05270 */
[----:B-----5:R-:W-:-:S04]  /*18f0*/  FFMA R15, R18, R19, R15 ;  /* 0x00000013120f7223 */ /* 0x020fc8000000000f */
[----:B------:R-:W-:Y:S01]  /*1900*/  FFMA R15, R20, R21, R15 ;  /* 0x00000015140f7223 */ /* 0x000fe2000000000f */
[----:B------:R-:W-:Y:S01]  /*1910*/  VIADD R13, R13, 0x1880 ;  /* 0x000018800d0d7836 */ /* 0x000fe20000000000 */
[----:B------:R-:W-:Y:S02]  /*1920*/  IADD3 R11, PT, PT, R11, 0x400, RZ ;  /* 0x000004000b0b7810 */ /* 0x000fe40007ffe0ff */
[----:B--2---:R-:W-:-:S04]  /*1930*/  FFMA R15, R22, R23, R15 ;  /* 0x00000017160f7223 */ /* 0x004fc8000000000f */
[----:B------:R-:W-:-:S04]  /*1940*/  FFMA R15, R10, R25, R15 ;  /* 0x000000190a0f7223 */ /* 0x000fc8000000000f */
[----:B------:R-:W-:Y:S01]  /*1950*/  FFMA R10, R24, R27, R15 ;  /* 0x0000001b180a7223 */ /* 0x000fe2000000000f */
[----:B------:R-:W-:Y:S06]  /*1960*/  @P0 BRA `(.L_x_19) ;  /* 0xfffffffc00740947 */ /* 0x000fec000383ffff */
.L_x_18:
[----:B------:R-:W-:Y:S05]  /*1970*/  @!P1 BRA `(.L_x_17) ;  /* 0x0000000000c49947 */ /* 0x000fea0003800000 */
[----:B------:R-:W-:Y:S02]  /*1980*/  ISETP.GE.U32.AND P0, PT, R26, 0x4, PT ;  /* 0x000000041a00780c */ /* 0x000fe40003f06070 */
[----:B------:R-:W-:-:S04]  /*1990*/  LOP3.LUT R19, R0, 0x3, RZ, 0xc0, !PT ;  /* 0x0000000300137812 */ /* 0x000fc800078ec0ff */
[----:B------:R-:W-:-:S07]  /*19a0*/  ISETP.NE.AND P1, PT, R19, RZ, PT ;  /* 0x000000ff1300720c */ /* 0x000fce0003f25270 */
[----:B------:R-:W-:Y:S06]  /*19b0*/  @!P0 BRA `(.L_x_20) ;  /* 0x00000000004c8947 */ /* 0x000fec0003800000 */
[----:B--2---:R-:W2:Y:S01]  /*19c0*/  LDC.64 R4, c[0x0][0x380] ;  /* 0x0000e000ff047b82 */ /* 0x004ea20000000a00 */
[C---:B------:R-:W-:Y:S01]  /*19d0*/  LEA R13, R8.reuse, R9, 0x7 ;  /* 0x00000009080d7211 */ /* 0x040fe200078e38ff */
[----:B------:R-:W-:-:S06]  /*19e0*/  IMAD R11, R8, 0x310, R3 ;  /* 0x00000310080b7824 */ /* 0x000fcc00078e0203 */
[----:B01----:R-:W0:Y:S01]  /*19f0*/  LDC.64 R6, c[0x0][0x3a0] ;  /* 0x0000e800ff067b82 */ /* 0x003e220000000a00 */
[----:B--2---:R-:W-:-:S05]  /*1a00*/  IMAD.WIDE R4, R11, 0x4, R4 ;  /* 0x000000040b047825 */ /* 0x004fca00078e0204 */
[----:B------:R-:W2:Y:S01]  /*1a10*/  LDG.E R11, desc[UR8][R4.64] ;  /* 0x00000008040b7981 */ /* 0x000ea2000c1e1900 */
[----:B0-----:R-:W-:-:S03]  /*1a20*/  IMAD.WIDE R6, R13, 0x4, R6 ;  /* 0x000000040d067825 */ /* 0x001fc600078e0206 */
[----:B------:R-:W3:Y:S04]  /*1a30*/  LDG.E R14, desc[UR8][R4.64+0xc40] ;  /* 0x000c4008040e7981 */ /* 0x000ee8000c1e1900 */
[----:B------:R-:W2:Y:S04]  /*1a40*/  LDG.E R12, desc[UR8][R6.64] ;  /* 0x00000008060c7981 */ /* 0x000ea8000c1e1900 */
[----:B------:R-:W3:Y:S04]  /*1a50*/  LDG.E R13, desc[UR8][R6.64+0x200] ;  /* 0x00020008060d7981 */ /* 0x000ee8000c1e1900 */
        /* <DEDUP_REMOVED lines=9> */
.L_x_20:
[----:B------:R-:W-:Y:S05]  /*1af0*/  @!P1 BRA `(.L_x_17) ;  /* 0x0000000000649947 */ /* 0x000fea0003800000 */
[----:B------:R-:W-:Y:S02]  /*1b00*/  ISETP.NE.AND P0, PT, R19, 0x1, PT ;  /* 0x000000011300780c */ /* 0x000fe40003f05270 */
[----:B------:R-:W-:-:S04]  /*1b10*/  LOP3.LUT R0, R0, 0x1, RZ, 0xc0, !PT ;  /* 0x0000000100007812 */ /* 0x000fc800078ec0ff */
[----:B------:R-:W-:-:S07]  /*1b20*/  ISETP.NE.U32.AND P1, PT, R0, 0x1, PT ;  /* 0x000000010000780c */ /* 0x000fce0003f25070 */
[----:B01----:R-:W0:Y:S01]  /*1b30*/  @P0 LDC.64 R14, c[0x0][0x380] ;  /* 0x0000e000ff0e0b82 */ /* 0x003e220000000a00 */
[C---:B------:R-:W-:Y:S01]  /*1b40*/  @P0 LEA R17, R8.reuse, R9, 0x7 ;  /* 0x0000000908110211 */ /* 0x040fe200078e38ff */
[C---:B------:R-:W-:Y:S02]  /*1b50*/  @P0 IMAD R11, R8.reuse, 0x310, R3 ;  /* 0x00000310080b0824 */ /* 0x040fe400078e0203 */
[----:B------:R-:W-:-:S04]  /*1b60*/  @P0 VIADD R8, R8, 0x2 ;  /* 0x0000000208080836 */ /* 0x000fc80000000000 */
[----:B------:R-:W1:Y:S01]  /*1b70*/  @P0 LDC.64 R12, c[0x0][0x3a0] ;  /* 0x0000e800ff0c0b82 */ /* 0x000e620000000a00 */
[C---:B------:R-:W-:Y:S01]  /*1b80*/  @!P1 LEA R9, R8.reuse, R9, 0x7 ;  /* 0x0000000908099211 */ /* 0x040fe200078e38ff */
[----:B------:R-:W-:-:S06]  /*1b90*/  @!P1 IMAD R3, R8, 0x310, R3 ;  /* 0x0000031008039824 */ /* 0x000fcc00078e0203 */
[----:B------:R-:W3:Y:S08]  /*1ba0*/  @!P1 LDC.64 R6, c[0x0][0x380] ;  /* 0x0000e000ff069b82 */ /* 0x000ef00000000a00 */
[----:B--2---:R-:W2:Y:S01]  /*1bb0*/  @!P1 LDC.64 R4, c[0x0][0x3a0] ;  /* 0x0000e800ff049b82 */ /* 0x004ea20000000a00 */
[----:B0-----:R-:W-:-:S05]  /*1bc0*/  @P0 IMAD.WIDE R14, R11, 0x4, R14 ;  /* 0x000000040b0e0825 */ /* 0x001fca00078e020e */
[----:B------:R-:W4:Y:S01]  /*1bd0*/  @P0 LDG.E R11, desc[UR8][R14.64] ;  /* 0x000000080e0b0981 */ /* 0x000f22000c1e1900 */
[----:B-1----:R-:W-:-:S03]  /*1be0*/  @P0 IMAD.WIDE R12, R17, 0x4, R12 ;  /* 0x00000004110c0825 */ /* 0x002fc600078e020c */
[----:B------:R-:W5:Y:S04]  /*1bf0*/  @P0 LDG.E R17, desc[UR8][R14.64+0xc40] ;  /* 0x000c40080e110981 */ /* 0x000f68000c1e1900 */
[----:B------:R-:W4:Y:S01]  /*1c00*/  @P0 LDG.E R0, desc[UR8][R12.64] ;  /* 0x000000080c000981 */ /* 0x000f22000c1e1900 */
[----:B---3--:R-:W-:-:S03]  /*1c10*/  @!P1 IMAD.WIDE R6, R3, 0x4, R6 ;  /* 0x0000000403069825 */ /* 0x008fc600078e0206 */
[----:B------:R-:W5:Y:S04]  /*1c20*/  @P0 LDG.E R3, desc[UR8][R12.64+0x200] ;  /* 0x000200080c030981 */ /* 0x000f68000c1e1900 */
[----:B------:R-:W3:Y:S01]  /*1c30*/  @!P1 LDG.E R7, desc[UR8][R6.64] ;  /* 0x0000000806079981 */ /* 0x000ee2000c1e1900 */
[----:B--2---:R-:W-:-:S06]  /*1c40*/  @!P1 IMAD.WIDE R4, R9, 0x4, R4 ;  /* 0x0000000409049825 */ /* 0x004fcc00078e0204 */
[----:B------:R-:W3:Y:S01]  /*1c50*/  @!P1 LDG.E R4, desc[UR8][R4.64] ;  /* 0x0000000804049981 */ /* 0x000ee2000c1e1900 */
[----:B----4-:R-:W-:-:S04]  /*1c60*/  @P0 FFMA R0, R11, R0, R10 ;  /* 0x000000000b000223 */ /* 0x010fc8000000000a */
[----:B-----5:R-:W-:-:S04]  /*1c70*/  @P0 FFMA R10, R17, R3, R0 ;  /* 0x00000003110a0223 */ /* 0x020fc80000000000 */
[----:B---3--:R-:W-:-:S07]  /*1c80*/  @!P1 FFMA R10, R7, R4, R10 ;  /* 0x00000004070a9223 */ /* 0x008fce000000000a */
.L_x_17:
[----:B--2---:R-:W2:Y:S02]  /*1c90*/  LDC.64 R4, c[0x0][0x3b0] ;  /* 0x0000ec00ff047b82 */ /* 0x004ea40000000a00 */
[----:B--2---:R-:W-:-:S05]  /*1ca0*/  IMAD.WIDE R2, R2, 0x4, R4 ;  /* 0x0000000402027825 */ /* 0x004fca00078e0204 */
[----:B------:R-:W-:Y:S01]  /*1cb0*/  STG.E desc[UR8][R2.64], R10 ;  /* 0x0000000a02007986 */ /* 0x000fe2000c101908 */
[----:B------:R-:W-:Y:S05]  /*1cc0*/  EXIT ;  /* 0x000000000000794d */ /* 0x000fea0003800000 */
        .weak           $__internal_0_$__cuda_sm3x_div_rn_noftz_f32_slowpath
        .type           $__internal_0_$__cuda_sm3x_div_rn_noftz_f32_slowpath,@function
        .size           $__internal_0_$__cuda_sm3x_div_rn_noftz_f32_slowpath,(.L_x_44 - $__internal_0_$__cuda_sm3x_div_rn_noftz_f32_slowpath)
$__internal_0_$__cuda_sm3x_div_rn_noftz_f32_slowpath:
[--C-:B------:R-:W-:Y:S01]  /*1cd0*/  SHF.R.U32.HI R8, RZ, 0x17, R3.reuse ;  /* 0x00000017ff087819 */ /* 0x100fe20000011603 */
[----:B------:R-:W-:Y:S01]  /*1ce0*/  BSSY.RECONVERGENT B2, `(.L_x_21) ;  /* 0x0000064000027945 */ /* 0x000fe20003800200 */
[----:B------:R-:W-:Y:S01]  /*1cf0*/  SHF.R.U32.HI R7, RZ, 0x17, R0 ;  /* 0x00000017ff077819 */ /* 0x000fe20000011600 */
[----:B------:R-:W-:Y:S01]  /*1d00*/  IMAD.MOV.U32 R11, RZ, RZ, R3 ;  /* 0x000000ffff0b7224 */ /* 0x000fe200078e0003 */
[----:B------:R-:W-:Y:S02]  /*1d10*/  LOP3.LUT R9, R8, 0xff, RZ, 0xc0, !PT ;  /* 0x000000ff08097812 */ /* 0x000fe400078ec0ff */
[----:B------:R-:W-:Y:S02]  /*1d20*/  LOP3.LUT R8, R7, 0xff, RZ, 0xc0, !PT ;  /* 0x000000ff07087812 */ /* 0x000fe400078ec0ff */
[----:B------:R-:W-:Y:S02]  /*1d30*/  IADD3 R13, PT, PT, R9, -0x1, RZ ;  /* 0xffffffff090d7810 */ /* 0x000fe40007ffe0ff */
[----:B------:R-:W-:-:S02]  /*1d40*/  IADD3 R12, PT, PT, R8, -0x1, RZ ;  /* 0xffffffff080c7810 */ /* 0x000fc40007ffe0ff */
[----:B------:R-:W-:Y:S02]  /*1d50*/  ISETP.GT.U32.AND P0, PT, R13, 0xfd, PT ;  /* 0x000000fd0d00780c */ /* 0x000fe40003f04070 */
[----:B------:R-:W-:Y:S02]  /*1d60*/  MOV R10, R0 ;  /* 0x00000000000a7202 */ /* 0x000fe40000000f00 */
[----:B------:R-:W-:-:S13]  /*1d70*/  ISETP.GT.U32.OR P0, PT, R12, 0xfd, P0 ;  /* 0x000000fd0c00780c */ /* 0x000fda0000704470 */
[----:B------:R-:W-:Y:S01]  /*1d80*/  @!P0 MOV R7, RZ ;  /* 0x000000ff00078202 */ /* 0x000fe20000000f00 */
[----:B------:R-:W-:Y:S06]  /*1d90*/  @!P0 BRA `(.L_x_22) ;  /* 0x00000000005c8947 */ /* 0x000fec0003800000 */
[----:B------:R-:W-:Y:S02]  /*1da0*/  FSETP.GTU.FTZ.AND P0, PT, |R0|, +INF , PT ;  /* 0x7f8000000000780b */ /* 0x000fe40003f1c200 */
[----:B------:R-:W-:-:S04]  /*1db0*/  FSETP.GTU.FTZ.AND P1, PT, |R3|, +INF , PT ;  /* 0x7f8000000300780b */ /* 0x000fc80003f3c200 */
[----:B------:R-:W-:-:S13]  /*1dc0*/  PLOP3.LUT P0, PT, P0, P1, PT, 0xf8, 0x8f ;  /* 0x00000000008f781c */ /* 0x000fda0000703f70 */
[----:B------:R-:W-:Y:S05]  /*1dd0*/  @P0 BRA `(.L_x_23) ;  /* 0x00000004004c0947 */ /* 0x000fea0003800000 */
[----:B------:R-:W-:-:S13]  /*1de0*/  LOP3.LUT P0, RZ, R11, 0x7fffffff, R10, 0xc8, !PT ;  /* 0x7fffffff0bff7812 */ /* 0x000fda000780c80a */
[----:B------:R-:W-:Y:S05]  /*1df0*/  @!P0 BRA `(.L_x_24) ;  /* 0x00000004003c8947 */ /* 0x000fea0003800000 */
[C---:B------:R-:W-:Y:S02]  /*1e00*/  FSETP.NEU.FTZ.AND P2, PT, |R0|.reuse, +INF , PT ;  /* 0x7f8000000000780b */ /* 0x040fe40003f5d200 */
[----:B------:R-:W-:Y:S02]  /*1e10*/  FSETP.NEU.FTZ.AND P1, PT, |R3|, +INF , PT ;  /* 0x7f8000000300780b */ /* 0x000fe40003f3d200 */
[----:B------:R-:W-:-:S11]  /*1e20*/  FSETP.NEU.FTZ.AND P0, PT, |R0|, +INF , PT ;  /* 0x7f8000000000780b */ /* 0x000fd60003f1d200 */
[----:B------:R-:W-:Y:S05]  /*1e30*/  @!P1 BRA !P2, `(.L_x_24) ;  /* 0x00000004002c9947 */ /* 0x000fea0005000000 */
[----:B------:R-:W-:-:S04]  /*1e40*/  LOP3.LUT P2, RZ, R10, 0x7fffffff, RZ, 0xc0, !PT ;  /* 0x7fffffff0aff7812 */ /* 0x000fc8000784c0ff */
[----:B------:R-:W-:-:S13]  /*1e50*/  PLOP3.LUT P1, PT, P1, P2, PT, 0x2f, 0xf2 ;  /* 0x0000000000f2781c */ /* 0x000fda0000f24577 */
[----:B------:R-:W-:Y:S05]  /*1e60*/  @P1 BRA `(.L_x_25) ;  /* 0x0000000400181947 */ /* 0x000fea0003800000 */
[----:B------:R-:W-:-:S04]  /*1e70*/  LOP3.LUT P1, RZ, R11, 0x7fffffff, RZ, 0xc0, !PT ;  /* 0x7fffffff0bff7812 */ /* 0x000fc8000782c0ff */
[----:B------:R-:W-:-:S13]  /*1e80*/  PLOP3.LUT P0, PT, P0, P1, PT, 0x2f, 0xf2 ;  /* 0x0000000000f2781c */ /* 0x000fda0000702577 */
[----:B------:R-:W-:Y:S05]  /*1e90*/  @P0 BRA `(.L_x_26) ;  /* 0x0000000400000947 */ /* 0x000fea0003800000 */
[----:B------:R-:W-:Y:S02]  /*1ea0*/  ISETP.GE.AND P0, PT, R12, RZ, PT ;  /* 0x000000ff0c00720c */ /* 0x000fe40003f06270 */
[----:B------:R-:W-:-:S11]  /*1eb0*/  ISETP.GE.AND P1, PT, R13, RZ, PT ;  /* 0x000000ff0d00720c */ /* 0x000fd60003f26270 */
[----:B------:R-:W-:Y:S01]  /*1ec0*/  @P0 MOV R7, RZ ;  /* 0x000000ff00070202 */ /* 0x000fe20000000f00 */
[----:B------:R-:W-:Y:S01]  /*1ed0*/  @!P0 FFMA R10, R0, 1.84467440737095516160e+19, RZ ;  /* 0x5f800000000a8823 */ /* 0x000fe200000000ff */
[----:B------:R-:W-:Y:S01]  /*1ee0*/  @!P0 MOV R7, 0xffffffc0 ;  /* 0xffffffc000078802 */ /* 0x000fe20000000f00 */
[----:B------:R-:W-:-:S03]  /*1ef0*/  @!P1 FFMA R11, R3, 1.84467440737095516160e+19, RZ ;  /* 0x5f800000030b9823 */ /* 0x000fc600000000ff */
[----:B------:R-:W-:-:S07]  /*1f00*/  @!P1 IADD3 R7, PT, PT, R7, 0x40, RZ ;  /* 0x0000004007079810 */ /* 0x000fce0007ffe0ff */
.L_x_22:
[----:B------:R-:W-:Y:S01]  /*1f10*/  LEA R0, R9, 0xc0800000, 0x17 ;  /* 0xc080000009007811 */ /* 0x000fe200078eb8ff */
[----:B------:R-:W-:Y:S01]  /*1f20*/  BSSY.RECONVERGENT B3, `(.L_x_27) ;  /* 0x0000036000037945 */ /* 0x000fe20003800200 */
[----:B------:R-:W-:-:S03]  /*1f30*/  IADD3 R8, PT, PT, R8, -0x7f, RZ ;  /* 0xffffff8108087810 */ /* 0x000fc60007ffe0ff */
[----:B------:R-:W-:Y:S02]  /*1f40*/  IMAD.IADD R11, R11, 0x1, -R0 ;  /* 0x000000010b0b7824 */ /* 0x000fe400078e0a00 */
[C---:B------:R-:W-:Y:S01]  /*1f50*/  IMAD R0, R8.reuse, -0x800000, R10 ;  /* 0xff80000008007824 */ /* 0x040fe200078e020a */
[----:B------:R-:W-:Y:S01]  /*1f60*/  IADD3 R8, PT, PT, R8, 0x7f, -R9 ;  /* 0x0000007f08087810 */ /* 0x000fe20007ffe809 */
[----:B------:R-:W0:Y:S01]  /*1f70*/  MUFU.RCP R3, R11 ;  /* 0x0000000b00037308 */ /* 0x000e220000001000 */
[----:B------:R-:W-:Y:S02]  /*1f80*/  FADD.FTZ R13, -R11, -RZ ;  /* 0x800000ff0b0d7221 */ /* 0x000fe40000010100 */
[----:B------:R-:W-:Y:S02]  /*1f90*/  IADD3 R8, PT, PT, R8, R7, RZ ;  /* 0x0000000708087210 */ /* 0x000fe40007ffe0ff */
[----:B0-----:R-:W-:-:S04]  /*1fa0*/  FFMA R12, R3, R13, 1 ;  /* 0x3f800000030c7423 */ /* 0x001fc8000000000d */
[----:B------:R-:W-:-:S04]  /*1fb0*/  FFMA R12, R3, R12, R3 ;  /* 0x0000000c030c7223 */ /* 0x000fc80000000003 */
[----:B------:R-:W-:-:S04]  /*1fc0*/  FFMA R3, R0, R12, RZ ;  /* 0x0000000c00037223 */ /* 0x000fc800000000ff */
[----:B------:R-:W-:-:S04]  /*1fd0*/  FFMA R10, R13, R3, R0 ;  /* 0x000000030d0a7223 */ /* 0x000fc80000000000 */
[----:B------:R-:W-:-:S04]  /*1fe0*/  FFMA R15, R12, R10, R3 ;  /* 0x0000000a0c0f7223 */ /* 0x000fc80000000003 */
[----:B------:R-:W-:-:S04]  /*1ff0*/  FFMA R10, R13, R15, R0 ;  /* 0x0000000f0d0a7223 */ /* 0x000fc80000000000 */
[----:B------:R-:W-:-:S05]  /*2000*/  FFMA R0, R12, R10, R15 ;  /* 0x0000000a0c007223 */ /* 0x000fca000000000f */
[----:B------:R-:W-:-:S04]  /*2010*/  SHF.R.U32.HI R3, RZ, 0x17, R0 ;  /* 0x00000017ff037819 */ /* 0x000fc80000011600 */
[----:B------:R-:W-:-:S04]  /*2020*/  LOP3.LUT R3, R3, 0xff, RZ, 0xc0, !PT ;  /* 0x000000ff03037812 */ /* 0x000fc800078ec0ff */
[----:B------:R-:W-:-:S04]  /*2030*/  IADD3 R9, PT, PT, R3, R8, RZ ;  /* 0x0000000803097210 */ /* 0x000fc80007ffe0ff */
[----:B------:R-:W-:-:S04]  /*2040*/  IADD3 R3, PT, PT, R9, -0x1, RZ ;  /* 0xffffffff09037810 */ /* 0x000fc80007ffe0ff */
[----:B------:R-:W-:-:S13]  /*2050*/  ISETP.GE.U32.AND P0, PT, R3, 0xfe, PT ;  /* 0x000000fe0300780c */ /* 0x000fda0003f06070 */
[----:B------:R-:W-:Y:S05]  /*2060*/  @!P0 BRA `(.L_x_28) ;  /* 0x0000000000808947 */ /* 0x000fea0003800000 */
[----:B------:R-:W-:-:S13]  /*2070*/  ISETP.GT.AND P0, PT, R9, 0xfe, PT ;  /* 0x000000fe0900780c */ /* 0x000fda0003f04270 */
[----:B------:R-:W-:Y:S05]  /*2080*/  @P0 BRA `(.L_x_29) ;  /* 0x00000000006c0947 */ /* 0x000fea0003800000 */
[----:B------:R-:W-:-:S13]  /*2090*/  ISETP.GE.AND P0, PT, R9, 0x1, PT ;  /* 0x000000010900780c */ /* 0x000fda0003f06270 */
[----:B------:R-:W-:Y:S05]  /*20a0*/  @P0 BRA `(.L_x_30) ;  /* 0x0000000000740947 */ /* 0x000fea0003800000 */
[----:B------:R-:W-:Y:S02]  /*20b0*/  ISETP.GE.AND P0, PT, R9, -0x18, PT ;  /* 0xffffffe80900780c */ /* 0x000fe40003f06270 */
[----:B------:R-:W-:-:S11]  /*20c0*/  LOP3.LUT R0, R0, 0x80000000, RZ, 0xc0, !PT ;  /* 0x8000000000007812 */ /* 0x000fd600078ec0ff */
[----:B------:R-:W-:Y:S05]  /*20d0*/  @!P0 BRA `(.L_x_30) ;  /* 0x0000000000688947 */ /* 0x000fea0003800000 */
[CCC-:B------:R-:W-:Y:S01]  /*20e0*/  FFMA.RZ R3, R12.reuse, R10.reuse, R15.reuse ;  /* 0x0000000a0c037223 */ /* 0x1c0fe2000000c00f */
[CCC-:B------:R-:W-:Y:S01]  /*20f0*/  FFMA.RM R8, R12.reuse, R10.reuse, R15.reuse ;  /* 0x0000000a0c087223 */ /* 0x1c0fe2000000400f */
[C---:B------:R-:W-:Y:S02]  /*2100*/  ISETP.NE.AND P2, PT, R9.reuse, RZ, PT ;  /* 0x000000ff0900720c */ /* 0x040fe40003f45270 */
[----:B------:R-:W-:Y:S02]  /*2110*/  ISETP.NE.AND P1, PT, R9, RZ, PT ;  /* 0x000000ff0900720c */ /* 0x000fe40003f25270 */
[----:B------:R-:W-:Y:S01]  /*2120*/  LOP3.LUT R7, R3, 0x7fffff, RZ, 0xc0, !PT ;  /* 0x007fffff03077812 */ /* 0x000fe200078ec0ff */
[----:B------:R-:W-:Y:S01]  /*2130*/  FFMA.RP R3, R12, R10, R15 ;  /* 0x0000000a0c037223 */ /* 0x000fe2000000800f */
[C---:B------:R-:W-:Y:S01]  /*2140*/  VIADD R10, R9.reuse, 0x20 ;  /* 0x00000020090a7836 */ /* 0x040fe20000000000 */
[----:B------:R-:W-:Y:S02]  /*2150*/  IADD3 R9, PT, PT, -R9, RZ, RZ ;  /* 0x000000ff09097210 */ /* 0x000fe40007ffe1ff */
[----:B------:R-:W-:-:S02]  /*2160*/  LOP3.LUT R7, R7, 0x800000, RZ, 0xfc, !PT ;  /* 0x0080000007077812 */ /* 0x000fc400078efcff */
[----:B------:R-:W-:Y:S02]  /*2170*/  FSETP.NEU.FTZ.AND P0, PT, R3, R8, PT ;  /* 0x000000080300720b */ /* 0x000fe40003f1d000 */
[----:B------:R-:W-:Y:S02]  /*2180*/  SHF.L.U32 R10, R7, R10, RZ ;  /* 0x0000000a070a7219 */ /* 0x000fe400000006ff */
[----:B------:R-:W-:Y:S02]  /*2190*/  SEL R8, R9, RZ, P2 ;  /* 0x000000ff09087207 */ /* 0x000fe40001000000 */
[----:B------:R-:W-:Y:S02]  /*21a0*/  ISETP.NE.AND P1, PT, R10, RZ, P1 ;  /* 0x000000ff0a00720c */ /* 0x000fe40000f25270 */
[----:B------:R-:W-:Y:S02]  /*21b0*/  SHF.R.U32.HI R8, RZ, R8, R7 ;  /* 0x00000008ff087219 */ /* 0x000fe40000011607 */
[----:B------:R-:W-:-:S02]  /*21c0*/  PLOP3.LUT P0, PT, P0, P1, PT, 0xf8, 0x8f ;  /* 0x00000000008f781c */ /* 0x000fc40000703f70 */
[----:B------:R-:W-:Y:S02]  /*21d0*/  SHF.R.U32.HI R10, RZ, 0x1, R8 ;  /* 0x00000001ff0a7819 */ /* 0x000fe40000011608 */
[----:B------:R-:W-:-:S04]  /*21e0*/  SEL R3, RZ, 0x1, !P0 ;  /* 0x00000001ff037807 */ /* 0x000fc80004000000 */
[----:B------:R-:W-:-:S04]  /*21f0*/  LOP3.LUT R3, R3, 0x1, R10, 0xf8, !PT ;  /* 0x0000000103037812 */ /* 0x000fc800078ef80a */
[----:B------:R-:W-:-:S04]  /*2200*/  LOP3.LUT R3, R3, R8, RZ, 0xc0, !PT ;  /* 0x0000000803037212 */ /* 0x000fc800078ec0ff */
[----:B------:R-:W-:-:S04]  /*2210*/  IADD3 R3, PT, PT, R10, R3, RZ ;  /* 0x000000030a037210 */ /* 0x000fc80007ffe0ff */
[----:B------:R-:W-:Y:S01]  /*2220*/  LOP3.LUT R0, R3, R0, RZ, 0xfc, !PT ;  /* 0x0000000003007212 */ /* 0x000fe200078efcff */
[----:B------:R-:W-:Y:S06]  /*2230*/  BRA `(.L_x_30) ;  /* 0x0000000000107947 */ /* 0x000fec0003800000 */
.L_x_29:
[----:B------:R-:W-:-:S04]  /*2240*/  LOP3.LUT R0, R0, 0x80000000, RZ, 0xc0, !PT ;  /* 0x8000000000007812 */ /* 0x000fc800078ec0ff */
[----:B------:R-:W-:Y:S01]  /*2250*/  LOP3.LUT R0, R0, 0x7f800000, RZ, 0xfc, !PT ;  /* 0x7f80000000007812 */ /* 0x000fe200078efcff */
[----:B------:R-:W-:Y:S06]  /*2260*/  BRA `(.L_x_30) ;  /* 0x0000000000047947 */ /* 0x000fec0003800000 */
.L_x_28:
[----:B------:R-:W-:-:S07]  /*2270*/  LEA R0, R8, R0, 0x17 ;  /* 0x0000000008007211 */ /* 0x000fce00078eb8ff */
.L_x_30:
[----:B------:R-:W-:Y:S05]  /*2280*/  BSYNC.RECONVERGENT B3 ;  /* 0x0000000000037941 */ /* 0x000fea0003800200 */
.L_x_27:
[----:B------:R-:W-:Y:S05]  /*2290*/  BRA `(.L_x_31) ;  /* 0x0000000000207947 */ /* 0x000fea0003800000 */
.L_x_26:
[----:B------:R-:W-:-:S04]  /*22a0*/  LOP3.LUT R0, R11, 0x80000000, R10, 0x48, !PT ;  /* 0x800000000b007812 */ /* 0x000fc800078e480a */
[----:B------:R-:W-:Y:S01]  /*22b0*/  LOP3.LUT R0, R0, 0x7f800000, RZ, 0xfc, !PT ;  /* 0x7f80000000007812 */ /* 0x000fe200078efcff */
[----:B------:R-:W-:Y:S06]  /*22c0*/  BRA `(.L_x_31) ;  /* 0x0000000000147947 */ /* 0x000fec0003800000 */
.L_x_25:
[----:B------:R-:W-:Y:S01]  /*22d0*/  LOP3.LUT R0, R11, 0x80000000, R10, 0x48, !PT ;  /* 0x800000000b007812 */ /* 0x000fe200078e480a */
[----:B------:R-:W-:Y:S06]  /*22e0*/  BRA `(.L_x_31) ;  /* 0x00000000000c7947 */ /* 0x000fec0003800000 */
.L_x_24:
[----:B------:R-:W0:Y:S01]  /*22f0*/  MUFU.RSQ R0, -QNAN ;  /* 0xffc0000000007908 */ /* 0x000e220000001400 */
[----:B------:R-:W-:Y:S05]  /*2300*/  BRA `(.L_x_31) ;  /* 0x0000000000047947 */ /* 0x000fea0003800000 */
.L_x_23:
[----:B------:R-:W-:-:S07]  /*2310*/  FADD.FTZ R0, R0, R3 ;  /* 0x0000000300007221 */ /* 0x000fce0000010000 */
.L_x_31:
[----:B------:R-:W-:Y:S05]  /*2320*/  BSYNC.RECONVERGENT B2 ;  /* 0x0000000000027941 */ /* 0x000fea0003800200 */
.L_x_21:
[----:B------:R-:W-:-:S04]  /*2330*/  HFMA2 R7, -RZ, RZ, 0, 0 ;  /* 0x00000000ff077431 */ /* 0x000fc800000001ff */
[----:B0-----:R-:W-:Y:S05]  /*2340*/  RET.REL.NODEC R6 `(_Z26compute_loss_and_gradientsPKfS0_S0_PfS1_S1_S1_S0_S0_i) ;  /* 0xffffffdc062c7950 */ /* 0x001fea0003c3ffff */
.L_x_32:
        /* <DEDUP_REMOVED lines=11> */
.L_x_44:


//--------------------- .text._Z15decoder_forwardPKfPfS0_i --------------------------
	.section	.text._Z15decoder_forwardPKfPfS0_i,"ax",@progbits
	.align	128
        .global         _Z15decoder_forwardPKfPfS0_i
        .type           _Z15decoder_forwardPKfPfS0_i,@function
        .size           _Z15decoder_forwardPKfPfS0_i,(.L_x_45 - _Z15decoder_forwardPKfPfS0_i)
        .other          _Z15decoder_forwardPKfPfS0_i,@"STO_CUDA_ENTRY STV_DEFAULT"
_Z15decoder_forwardPKfPfS0_i:
.text._Z15decoder_forwardPKfPfS0_i:
[----:B------:R-:W-:Y:S01]  /*0000*/  LDC R1, c[0x0][0x37c] ;  /* 0x0000df00ff017b82 */ /* 0x000fe20000000800 */
[----:B------:R-:W0:Y:S07]  /*0010*/  S2R R3, SR_TID.X ;  /* 0x0000000000037919 */ /* 0x000e2e0000002100 */
[----:B------:R-:W0:Y:S01]  /*0020*/  S2UR UR5, SR_CTAID.X ;  /* 0x00000000000579c3 */ /* 0x000e220000002500 */
[----:B------:R-:W1:Y:S07]  /*0030*/  LDCU UR4, c[0x0][0x398] ;  /* 0x00007300ff0477ac */ /* 0x000e6e0008000800 */
[----:B------:R-:W0:Y:S01]  /*0040*/  LDC R0, c[0x0][0x360] ;  /* 0x0000d800ff007b82 */ /* 0x000e220000000800 */
[----:B-1----:R-:W-:Y:S01]  /*0050*/  UIMAD UR4, UR4, 0x310, URZ ;  /* 0x00000310040478a4 */ /* 0x002fe2000f8e02ff */
[----:B0-----:R-:W-:-:S05]  /*0060*/  IMAD R0, R0, UR5, R3 ;  /* 0x0000000500007c24 */ /* 0x001fca000f8e0203 */
[----:B------:R-:W-:-:S13]  /*0070*/  ISETP.GE.AND P0, PT, R0, UR4, PT ;  /* 0x0000000400007c0c */ /* 0x000fda000bf06270 */
[----:B------:R-:W-:Y:S05]  /*0080*/  @P0 EXIT ;  /* 0x000000000000094d */ /* 0x000fea0003800000 */
[----:B------:R-:W0:Y:S01]  /*0090*/  LDC R25, c[0x0][0x394] ;  /* 0x0000e500ff197b82 */ /* 0x000e220000000800 */
[----:B------:R-:W1:Y:S01]  /*00a0*/  LDCU.64 UR4, c[0x0][0x380] ;  /* 0x00007000ff0477ac */ /* 0x000e620008000a00 */
[----:B------:R-:W-:-:S04]  /*00b0*/  IMAD.HI R2, R0, 0x5397829d, RZ ;  /* 0x5397829d00027827 */ /* 0x000fc800078e02ff */
[----:B------:R-:W-:Y:S01]  /*00c0*/  HFMA2 R24, -RZ, RZ, 0, 0 ;  /* 0x00000000ff187431 */ /* 0x000fe200000001ff */
[----:B------:R-:W2:Y:S01]  /*00d0*/  LDCU UR6, c[0x0][0x390] ;  /* 0x00007200ff0677ac */ /* 0x000ea20008000800 */
[----:B------:R-:W-:Y:S01]  /*00e0*/  SHF.R.U32.HI R3, RZ, 0x1f, R2 ;  /* 0x0000001fff037819 */ /* 0x000fe20000011602 */
[----:B------:R-:W3:Y:S03]  /*00f0*/  LDCU.64 UR8, c[0x0][0x358] ;  /* 0x00006b00ff0877ac */ /* 0x000ee60008000a00 */
[----:B------:R-:W-:-:S04]  /*0100*/  LEA.HI.SX32 R3, R2, R3, 0x18 ;  /* 0x0000000302037211 */ /* 0x000fc800078fc2ff */
[C---:B------:R-:W-:Y:S01]  /*0110*/  SHF.L.U32 R11, R3.reuse, 0x7, RZ ;  /* 0x00000007030b7819 */ /* 0x040fe200000006ff */
[----:B------:R-:W-:Y:S01]  /*0120*/  IMAD R2, R3, -0x310, R0 ;  /* 0xfffffcf003027824 */ /* 0x000fe200078e0200 */
[----:B-1----:R-:W-:-:S03]  /*0130*/  UIADD3 UR4, UP0, UPT, UR4, 0x20, URZ ;  /* 0x0000002004047890 */ /* 0x002fc6000ff1e0ff */
[C---:B------:R-:W-:Y:S01]  /*0140*/  VIADD R5, R2.reuse, 0xc40 ;  /* 0x00000c4002057836 */ /* 0x040fe20000000000 */
[C---:B------:R-:W-:Y:S01]  /*0150*/  IADD3 R4, PT, PT, R2.reuse, 0x930, RZ ;  /* 0x0000093002047810 */ /* 0x040fe20007ffe0ff */
[C---:B------:R-:W-:Y:S01]  /*0160*/  VIADD R10, R2.reuse, 0x2df0 ;  /* 0x00002df0020a7836 */ /* 0x040fe20000000000 */
[C---:B------:R-:W-:Y:S01]  /*0170*/  IADD3 R6, PT, PT, R2.reuse, 0xf50, RZ ;  /* 0x00000f5002067810 */ /* 0x040fe20007ffe0ff */
[C---:B------:R-:W-:Y:S01]  /*0180*/  VIADD R22, R2.reuse, 0x1ea0 ;  /* 0x00001ea002167836 */ /* 0x040fe20000000000 */
[C---:B------:R-:W-:Y:S01]  /*0190*/  IADD3 R7, PT, PT, R2.reuse, 0x1260, RZ ;  /* 0x0000126002077810 */ /* 0x040fe20007ffe0ff */
[----:B------:R-:W-:Y:S01]  /*01a0*/  UIADD3.X UR5, UPT, UPT, URZ, UR5, URZ, UP0, !UPT ;  /* 0x00000005ff057290 */ /* 0x000fe200087fe4ff */
[C---:B------:R-:W-:Y:S02]  /*01b0*/  IADD3 R8, PT, PT, R2.reuse, 0x21b0, RZ ;  /* 0x000021b002087810 */ /* 0x040fe40007ffe0ff */
[C---:B------:R-:W-:Y:S02]  /*01c0*/  IADD3 R9, PT, PT, R2.reuse, 0x27d0, RZ ;  /* 0x000027d002097810 */ /* 0x040fe40007ffe0ff */
[----:B------:R-:W-:-:S02]  /*01d0*/  IADD3 R18, PT, PT, R2, 0x620, RZ ;  /* 0x0000062002127810 */ /* 0x000fc40007ffe0ff */
[C---:B------:R-:W-:Y:S02]  /*01e0*/  IADD3 R19, PT, PT, R2.reuse, 0x1570, RZ ;  /* 0x0000157002137810 */ /* 0x040fe40007ffe0ff */
[C---:B------:R-:W-:Y:S02]  /*01f0*/  IADD3 R20, PT, PT, R2.reuse, 0x1880, RZ ;  /* 0x0000188002147810 */ /* 0x040fe40007ffe0ff */
[C---:B------:R-:W-:Y:S02]  /*0200*/  IADD3 R21, PT, PT, R2.reuse, 0x1b90, RZ ;  /* 0x00001b9002157810 */ /* 0x040fe40007ffe0ff */
[C---:B------:R-:W-:Y:S02]  /*0210*/  IADD3 R23, PT, PT, R2.reuse, 0x24c0, RZ ;  /* 0x000024c002177810 */ /* 0x040fe40007ffe0ff */
[----:B------:R-:W-:Y:S02]  /*0220*/  IADD3 R3, PT, PT, R2, 0x2ae0, RZ ;  /* 0x00002ae002037810 */ /* 0x000fe40007ffe0ff */
[----:B--2---:R-:W-:Y:S01]  /*0230*/  MOV R26, UR6 ;  /* 0x00000006001a7c02 */ /* 0x004fe20008000f00 */
[----:B---3--:R-:W-:-:S06]  /*0240*/  UMOV UR6, 0x310 ;  /* 0x0000031000067882 */ /* 0x008fcc0000000000 */
.L_x_33:
[----:B------:R-:W1:Y:S01]  /*0250*/  LDC.64 R12, c[0x0][0x390] ;  /* 0x0000e400ff0c7b82 */ /* 0x000e620000000a00 */
[----:B------:R-:W-:Y:S02]  /*0260*/  MOV R14, UR4 ;  /* 0x00000004000e7c02 */ /* 0x000fe40008000f00 */
[----:B------:R-:W-:Y:S01]  /*0270*/  MOV R15, UR5 ;  /* 0x00000005000f7c02 */ /* 0x000fe20008000f00 */
[----:B------:R-:W-:Y:S02]  /*0280*/  VIADD R27, R2, 0x310 ;  /* 0x00000310021b7836 */ /* 0x000fe40000000000 */
[----:B------:R-:W-:-:S05]  /*0290*/  IMAD.WIDE R14, R11, 0x4, R14 ;  /* 0x000000040b0e7825 */ /* 0x000fca00078e020e */
[----:B------:R-:W2:Y:S01]  /*02a0*/  LDG.E R29, desc[UR8][R14.64+-0x1c] ;  /* 0xffffe4080e1d7981 */ /* 0x000ea2000c1e1900 */
[----:B-1----:R-:W-:-:S04]  /*02b0*/  IMAD.WIDE R16, R2, 0x4, R12 ;  /* 0x0000000402107825 */ /* 0x002fc800078e020c */
[----:B------:R-:W-:Y:S02]  /*02c0*/  IMAD.WIDE.U32 R12, R27, 0x4, R12 ;  /* 0x000000041b0c7825 */ /* 0x000fe400078e000c */
[----:B------:R-:W3:Y:S04]  /*02d0*/  LDG.E R17, desc[UR8][R16.64] ;  /* 0x0000000810117981 */ /* 0x000ee8000c1e1900 */
[----:B------:R-:W3:Y:S04]  /*02e0*/  LDG.E R27, desc[UR8][R14.64+-0x20] ;  /* 0xffffe0080e1b7981 */ /* 0x000ee8000c1e1900 */
[----:B------:R1:W2:Y:S01]  /*02f0*/  LDG.E R28, desc[UR8][R12.64] ;  /* 0x000000080c1c7981 */ /* 0x0002a2000c1e1900 */
[----:B---3--:R-:W-:Y:S01]  /*0300*/  FFMA R24, R27, R17, R24 ;  /* 0x000000111b187223 */ /* 0x008fe20000000018 */
[----:B0-----:R-:W-:-:S02]  /*0310*/  MOV R27, R25 ;  /* 0x00000019001b7202 */ /* 0x001fc40000000f00 */
[----:B------:R-:W3:Y:S01]  /*0320*/  LDG.E R25, desc[UR8][R14.64+-0x18] ;  /* 0xffffe8080e197981 */ /* 0x000ee2000c1e1900 */
[----:B-1----:R-:W-:-:S04]  /*0330*/  IMAD.WIDE.U32 R12, R18, 0x4, R26 ;  /* 0x00000004120c7825 */ /* 0x002fc800078e001a */
[----:B--2---:R-:W-:Y:S01]  /*0340*/  FFMA R28, R29, R28, R24 ;  /* 0x0000001c1d1c7223 */ /* 0x004fe20000000018 */
[----:B------:R-:W-:Y:S01]  /*0350*/  IMAD.WIDE.U32 R16, R4, 0x4, R26 ;  /* 0x0000000404107825 */ /* 0x000fe200078e001a */
[----:B------:R-:W3:Y:S05]  /*0360*/  LDG.E R24, desc[UR8][R12.64] ;  /* 0x000000080c187981 */ /* 0x000eea000c1e1900 */
[----:B------:R-:W2:Y:S04]  /*0370*/  LDG.E R16, desc[UR8][R16.64] ;  /* 0x0000000810107981 */ /* 0x000ea8000c1e1900 */
[----:B------:R-:W4:Y:S04]  /*0380*/  LDG.E R13, desc[UR8][R14.64+-0x10] ;  /* 0xfffff0080e0d7981 */ /* 0x000f28000c1e1900 */
[----:B------:R-:W2:Y:S01]  /*0390*/  LDG.E R17, desc[UR8][R14.64+-0x14] ;  /* 0xffffec080e117981 */ /* 0x000ea2000c1e1900 */
[----:B---3--:R-:W-:Y:S01]  /*03a0*/  FFMA R24, R25, R24, R28 ;  /* 0x0000001819187223 */ /* 0x008fe2000000001c */
[----:B------:R-:W-:-:S06]  /*03b0*/  IMAD.WIDE.U32 R28, R5, 0x4, R26 ;  /* 0x00000004051c7825 */ /* 0x000fcc00078e001a */
[----:B------:R-:W4:Y:S01]  /*03c0*/  LDG.E R28, desc[UR8][R28.64] ;  /* 0x000000081c1c7981 */ /* 0x000f22000c1e1900 */
[----:B--2---:R-:W-:Y:S01]  /*03d0*/  FFMA R12, R17, R16, R24 ;  /* 0x00000010110c7223 */ /* 0x004fe20000000018 */
[----:B------:R-:W-:-:S06]  /*03e0*/  IMAD.WIDE.U32 R24, R6, 0x4, R26 ;  /* 0x0000000406187825 */ /* 0x000fcc00078e001a */
[----:B------:R-:W2:Y:S04]  /*03f0*/  LDG.E R24, desc[UR8][R24.64] ;  /* 0x0000000818187981 */ /* 0x000ea8000c1e1900 */
[----:B------:R-:W2:Y:S01]  /*0400*/  LDG.E R25, desc[UR8][R14.64+-0xc] ;  /* 0xfffff4080e197981 */ /* 0x000ea2000c1e1900 */
[----:B------:R-:W-:-:S06]  /*0410*/  IMAD.WIDE.U32 R16, R7, 0x4, R26 ;  /* 0x0000000407107825 */ /* 0x000fcc00078e001a */
[----:B------:R-:W3:Y:S04]  /*0420*/  LDG.E R16, desc[UR8][R16.64] ;  /* 0x0000000810107981 */ /* 0x000ee8000c1e1900 */
[----:B------:R-:W3:Y:S01]  /*0430*/  LDG.E R17, desc[UR8][R14.64+-0x8] ;  /* 0xfffff8080e117981 */ /* 0x000ee2000c1e1900 */
[----:B----4-:R-:W-:-:S04]  /*0440*/  FFMA R12, R13, R28, R12 ;  /* 0x0000001c0d0c7223 */ /* 0x010fc8000000000c */
[----:B--2---:R-:W-:Y:S01]  /*0450*/  FFMA R24, R25, R24, R12 ;  /* 0x0000001819187223 */ /* 0x004fe2000000000c */
[----:B------:R-:W-:-:S05]  /*0460*/  IMAD.WIDE.U32 R12, R19, 0x4, R26 ;  /* 0x00000004130c7825 */ /* 0x000fca00078e001a */
[----:B------:R3:W2:Y:S04]  /*0470*/  LDG.E R25, desc[UR8][R12.64] ;  /* 0x000000080c197981 */ /* 0x0006a8000c1e1900 */
[----:B------:R-:W2:Y:S01]  /*0480*/  LDG.E R13, desc[UR8][R14.64+-0x4] ;  /* 0xfffffc080e0d7981 */ /* 0x000ea2000c1e1900 */
[----:B---3--:R-:W-:Y:S01]  /*0490*/  FFMA R12, R17, R16, R24 ;  /* 0x00000010110c7223 */ /* 0x008fe20000000018 */
[----:B------:R-:W-:-:S06]  /*04a0*/  IMAD.WIDE.U32 R28, R20, 0x4, R26 ;  /* 0x00000004141c7825 */ /* 0x000fcc00078e001a */
[----:B------:R-:W3:Y:S01]  /*04b0*/  LDG.E R28, desc[UR8][R28.64] ;  /* 0x000000081c1c7981 */ /* 0x000ee2000c1e1900 */
[----:B--2---:R-:W-:Y:S01]  /*04c0*/  FFMA R12, R13, R25, R12 ;  /* 0x000000190d0c7223 */ /* 0x004fe2000000000c */
[--C-:B------:R-:W-:Y:S02]  /*04d0*/  IMAD.WIDE.U32 R24, R21, 0x4, R26.reuse ;  /* 0x0000000415187825 */ /* 0x100fe400078e001a */
[----:B------:R-:W3:Y:S04]  /*04e0*/  LDG.E R13, desc[UR8][R14.64] ;  /* 0x000000080e0d7981 */ /* 0x000ee8000c1e1900 */
[----:B------:R-:W2:Y:S04]  /*04f0*/  LDG.E R24, desc[UR8][R24.64] ;  /* 0x0000000818187981 */ /* 0x000ea8000c1e1900 */
[----:B------:R-:W2:Y:S01]  /*0500*/  LDG.E R25, desc[UR8][R14.64+0x4] ;  /* 0x000004080e197981 */ /* 0x000ea2000c1e1900 */
[----:B------:R-:W-:-:S06]  /*0510*/  IMAD.WIDE.U32 R16, R22, 0x4, R26 ;  /* 0x0000000416107825 */ /* 0x000fcc00078e001a */
[----:B------:R-:W4:Y:S04]  /*0520*/  LDG.E R16, desc[UR8][R16.64] ;  /* 0x0000000810107981 */ /* 0x000f28000c1e1900 */
[----:B------:R-:W4:Y:S01]  /*0530*/  LDG.E R17, desc[UR8][R14.64+0x8] ;  /* 0x000008080e117981 */ /* 0x000f22000c1e1900 */
[----:B---3--:R-:W-:-:S04]  /*0540*/  FFMA R12, R13, R28, R12 ;  /* 0x0000001c0d0c7223 */ /* 0x008fc8000000000c */
[----:B--2---:R-:W-:Y:S01]  /*0550*/  FFMA R24, R25, R24, R12 ;  /* 0x0000001819187223 */ /* 0x004fe2000000000c */
[----:B------:R-:W-:-:S05]  /*0560*/  IMAD.WIDE.U32 R12, R8, 0x4, R26 ;  /* 0x00000004080c7825 */ /* 0x000fca00078e001a */
[----:B------:R4:W2:Y:S04]  /*0570*/  LDG.E R25, desc[UR8][R12.64] ;  /* 0x000000080c197981 */ /* 0x0008a8000c1e1900 */
[----:B------:R-:W2:Y:S01]  /*0580*/  LDG.E R13, desc[UR8][R14.64+0xc] ;  /* 0x00000c080e0d7981 */ /* 0x000ea2000c1e1900 */
[----:B----4-:R-:W-:Y:S01]  /*0590*/  FFMA R12, R17, R16, R24 ;  /* 0x00000010110c7223 */ /* 0x010fe20000000018 */
[----:B------:R-:W-:-:S06]  /*05a0*/  IMAD.WIDE.U32 R28, R23, 0x4, R26 ;  /* 0x00000004171c7825 */ /* 0x000fcc00078e001a */
[----:B------:R-:W3:Y:S01]  /*05b0*/  LDG.E R28, desc[UR8][R28.64] ;  /* 0x000000081c1c7981 */ /* 0x000ee2000c1e1900 */
[----:B------:R-:W-:-:S06]  /*05c0*/  IMAD.WIDE.U32 R16, R3, 0x4, R26 ;  /* 0x0000000403107825 */ /* 0x000fcc00078e001a */
[----:B------:R-:W4:Y:S04]  /*05d0*/  LDG.E R16, desc[UR8][R16.64] ;  /* 0x0000000810107981 */ /* 0x000f28000c1e1900 */
[----:B------:R-:W5:Y:S04]  /*05e0*/  LDG.E R29, desc[UR8][R14.64+0x1c] ;  /* 0x00001c080e1d7981 */ /* 0x000f68000c1e1900 */
[----:B------:R-:W4:Y:S01]  /*05f0*/  LDG.E R17, desc[UR8][R14.64+0x18] ;  /* 0x000018080e117981 */ /* 0x000f22000c1e1900 */
[----:B--2---:R-:W-:Y:S01]  /*0600*/  FFMA R12, R13, R25, R12 ;  /* 0x000000190d0c7223 */ /* 0x004fe2000000000c */
[----:B------:R-:W-:-:S02]  /*0610*/  IMAD.WIDE.U32 R24, R9, 0x4, R26 ;  /* 0x0000000409187825 */ /* 0x000fc400078e001a */
[----:B------:R-:W3:Y:S04]  /*0620*/  LDG.E R13, desc[UR8][R14.64+0x10] ;  /* 0x000010080e0d7981 */ /* 0x000ee8000c1e1900 */
[----:B------:R-:W2:Y:S04]  /*0630*/  LDG.E R24, desc[UR8][R24.64] ;  /* 0x0000000818187981 */ /* 0x000ea8000c1e1900 */
[----:B------:R-:W2:Y:S01]  /*0640*/  LDG.E R25, desc[UR8][R14.64+0x14] ;  /* 0x000014080e197981 */ /* 0x000ea2000c1e1900 */
[----:B---3--:R-:W-:-:S04]  /*0650*/  FFMA R12, R13, R28, R12 ;  /* 0x0000001c0d0c7223 */ /* 0x008fc8000000000c */
[----:B--2---:R-:W-:Y:S01]  /*0660*/  FFMA R24, R25, R24, R12 ;  /* 0x0000001819187223 */ /* 0x004fe2000000000c */
[----:B------:R-:W-:-:S06]  /*0670*/  IMAD.WIDE.U32 R12, R10, 0x4, R26 ;  /* 0x000000040a0c7825 */ /* 0x000fcc00078e001a */
[----:B------:R-:W5:Y:S01]  /*0680*/  LDG.E R12, desc[UR8][R12.64] ;  /* 0x000000080c0c7981 */ /* 0x000f62000c1e1900 */
[----:B------:R-:W-:-:S04]  /*0690*/  UIADD3 UR6, UPT, UPT, UR6, 0x3100, URZ ;  /* 0x0000310006067890 */ /* 0x000fc8000fffe0ff */
[----:B------:R-:W-:Y:S01]  /*06a0*/  UISETP.NE.AND UP0, UPT, UR6, 0x18b10, UPT ;  /* 0x00018b100600788c */ /* 0x000fe2000bf05270 */
[----:B----4-:R-:W-:Y:S01]  /*06b0*/  FFMA R28, R17, R16, R24 ;  /* 0x00000010111c7223 */ /* 0x010fe20000000018 */
[----:B------:R-:W-:Y:S02]  /*06c0*/  IADD3 R26, P0, PT, R26, 0xc400, RZ ;  /* 0x0000c4001a1a7810 */ /* 0x000fe40007f1e0ff */
[----:B------:R-:W-:Y:S02]  /*06d0*/  IADD3 R2, PT, PT, R2, 0x3100, RZ ;  /* 0x0000310002027810 */ /* 0x000fe40007ffe0ff */
[----:B------:R-:W-:Y:S02]  /*06e0*/  IADD3.X R25, PT, PT, RZ, R27, RZ, P0, !PT ;  /* 0x0000001bff197210 */ /* 0x000fe400007fe4ff */
[----:B------:R-:W-:Y:S01]  /*06f0*/  IADD3 R11, PT, PT, R11, 0x10, RZ ;  /* 0x000000100b0b7810 */ /* 0x000fe20007ffe0ff */
[----:B-----5:R-:W-:Y:S01]  /*0700*/  FFMA R24, R29, R12, R28 ;  /* 0x0000000c1d187223 */ /* 0x020fe2000000001c */
[----:B------:R-:W-:Y:S06]  /*0710*/  BRA.U UP0, `(.L_x_33) ;  /* 0xfffffff900cc7547 */ /* 0x000fec000b83ffff */
[----:B------:R-:W-:Y:S02]  /*0720*/  HFMA2 R5, -RZ, RZ, 3.7421875, 0 ;  /* 0x437c0000ff057431 */ /* 0x000fe400000001ff */
[----:B------:R-:W-:Y:S01]  /*0730*/  IMAD.MOV.U32 R3, RZ, RZ, 0x3bbb989d ;  /* 0x3bbb989dff037424 */ /* 0x000fe200078e00ff */
[----:B------:R-:W-:Y:S03]  /*0740*/  BSSY.RECONVERGENT B0, `(.L_x_34) ;  /* 0x0000015000007945 */ /* 0x000fe60003800200 */
[----:B------:R-:W-:-:S04]  /*0750*/  FFMA.SAT R2, R24, -R3, 0.5 ;  /* 0x3f00000018027423 */ /* 0x000fc80000002803 */
[----:B------:R-:W-:-:S04]  /*0760*/  FFMA.RM R2, R2, R5, 12582913 ;  /* 0x4b40000102027423 */ /* 0x000fc80000004005 */
[C---:B------:R-:W-:Y:S01]  /*0770*/  FADD R3, R2.reuse, -12583039 ;  /* 0xcb40007f02037421 */ /* 0x040fe20000000000 */
[----:B------:R-:W-:-:S03]  /*0780*/  SHF.L.U32 R2, R2, 0x17, RZ ;  /* 0x0000001702027819 */ /* 0x000fc600000006ff */
[----:B------:R-:W-:-:S04]  /*0790*/  FFMA R3, R24, -1.4426950216293334961, -R3 ;  /* 0xbfb8aa3b18037823 */ /* 0x000fc80000000803 */
[----:B------:R-:W-:-:S06]  /*07a0*/  FFMA R3, R24, -1.925963033500011079e-08, R3 ;  /* 0xb2a5706018037823 */ /* 0x000fcc0000000003 */
[----:B------:R-:W0:Y:S02]  /*07b0*/  MUFU.EX2 R3, R3 ;  /* 0x0000000300037308 */ /* 0x000e240000000800 */
[----:B0-----:R-:W-:-:S05]  /*07c0*/  FFMA R6, R2, R3, 1 ;  /* 0x3f80000002067423 */ /* 0x001fca0000000003 */
[----:B------:R-:W-:-:S04]  /*07d0*/  IADD3 R2, PT, PT, R6, 0x1800000, RZ ;  /* 0x0180000006027810 */ /* 0x000fc80007ffe0ff */
[----:B------:R-:W-:-:S04]  /*07e0*/  LOP3.LUT R2, R2, 0x7f800000, RZ, 0xc0, !PT ;  /* 0x7f80000002027812 */ /* 0x000fc800078ec0ff */
[----:B------:R-:W-:-:S13]  /*07f0*/  ISETP.GT.U32.AND P0, PT, R2, 0x1ffffff, PT ;  /* 0x01ffffff0200780c */ /* 0x000fda0003f04070 */
[----:B------:R-:W-:Y:S05]  /*0800*/  @P0 BRA `(.L_x_35) ;  /* 0x0000000000100947 */ /* 0x000fea0003800000 */
[----:B------:R-:W-:-:S07]  /*0810*/  MOV R4, 0x830 ;  /* 0x0000083000047802 */ /* 0x000fce0000000f00 */
[----:B------:R-:W-:Y:S05]  /*0820*/  CALL.REL.NOINC `($__internal_1_$__cuda_sm20_rcp_rn_f32_slowpath) ;  /* 0x00000000002c7944 */ /* 0x000fea0003c00000 */
[----:B------:R-:W-:Y:S01]  /*0830*/  MOV R5, R2 ;  /* 0x0000000200057202 */ /* 0x000fe20000000f00 */
[----:B------:R-:W-:Y:S06]  /*0840*/  BRA `(.L_x_36) ;  /* 0x0000000000107947 */ /* 0x000fec0003800000 */
.L_x_35:
[----:B------:R-:W0:Y:S02]  /*0850*/  MUFU.RCP R5, R6 ;  /* 0x0000000600057308 */ /* 0x000e240000001000 */
[----:B0-----:R-:W-:-:S04]  /*0860*/  FFMA R2, R6, R5, -1 ;  /* 0xbf80000006027423 */ /* 0x001fc80000000005 */
[----:B------:R-:W-:-:S04]  /*0870*/  FADD.FTZ R2, -R2, -RZ ;  /* 0x800000ff02027221 */ /* 0x000fc80000010100 */
[----:B------:R-:W-:-:S07]  /*0880*/  FFMA R5, R5, R2, R5 ;  /* 0x0000000205057223 */ /* 0x000fce0000000005 */
.L_x_36:
[----:B------:R-:W-:Y:S05]  /*0890*/  BSYNC.RECONVERGENT B0 ;  /* 0x0000000000007941 */ /* 0x000fea0003800200 */
.L_x_34:
[----:B------:R-:W0:Y:S02]  /*08a0*/  LDC.64 R2, c[0x0][0x388] ;  /* 0x0000e200ff027b82 */ /* 0x000e240000000a00 */
[----:B0-----:R-:W-:-:S05]  /*08b0*/  IMAD.WIDE R2, R0, 0x4, R2 ;  /* 0x0000000400027825 */ /* 0x001fca00078e0202 */
[----:B------:R-:W-:Y:S01]  /*08c0*/  STG.E desc[UR8][R2.64], R5 ;  /* 0x0000000502007986 */ /* 0x000fe2000c101908 */
[----:B------:R-:W-:Y:S05]  /*08d0*/  EXIT ;  /* 0x000000000000794d */ /* 0x000fea0003800000 */
        .weak           $__internal_1_$__cuda_sm20_rcp_rn_f32_slowpath
        .type           $__internal_1_$__cuda_sm20_rcp_rn_f32_slowpath,@function
        .size           $__internal_1_$__cuda_sm20_rcp_rn_f32_slowpath,(.L_x_45 - $__internal_1_$__cuda_sm20_rcp_rn_f32_slowpath)
$__internal_1_$__cuda_sm20_rcp_rn_f32_slowpath:
[----:B------:R-:W-:Y:S01]  /*08e0*/  IMAD.SHL.U32 R2, R6, 0x2, RZ ;  /* 0x0000000206027824 */ /* 0x000fe200078e00ff */
[----:B------:R-:W-:Y:S04]  /*08f0*/  BSSY.RECONVERGENT B1, `(.L_x_37) ;  /* 0x0000031000017945 */ /* 0x000fe80003800200 */
[----:B------:R-:W-:Y:S02]  /*0900*/  SHF.R.U32.HI R9, RZ, 0x18, R2 ;  /* 0x00000018ff097819 */ /* 0x000fe40000011602 */
[----:B------:R-:W-:Y:S02]  /*0910*/  MOV R2, R6 ;  /* 0x0000000600027202 */ /* 0x000fe40000000f00 */
[----:B------:R-:W-:-:S13]  /*0920*/  ISETP.NE.U32.AND P0, PT, R9, RZ, PT ;  /* 0x000000ff0900720c */ /* 0x000fda0003f05070 */
[----:B------:R-:W-:Y:S05]  /*0930*/  @P0 BRA `(.L_x_38) ;  /* 0x0000000000280947 */ /* 0x000fea0003800000 */
[----:B------:R-:W-:-:S04]  /*0940*/  SHF.L.U32 R3, R2, 0x1, RZ ;  /* 0x0000000102037819 */ /* 0x000fc800000006ff */
[----:B------:R-:W-:-:S13]  /*0950*/  ISETP.NE.AND P0, PT, R3, RZ, PT ;  /* 0x000000ff0300720c */ /* 0x000fda0003f05270 */
[----:B------:R-:W-:Y:S01]  /*0960*/  @P0 FFMA R6, R2, 1.84467440737095516160e+19, RZ ;  /* 0x5f80000002060823 */ /* 0x000fe200000000ff */
[----:B------:R-:W-:Y:S08]  /*0970*/  @!P0 MUFU.RCP R5, R2 ;  /* 0x0000000200058308 */ /* 0x000ff00000001000 */
[----:B------:R-:W0:Y:S02]  /*0980*/  @P0 MUFU.RCP R3, R6 ;  /* 0x0000000600030308 */ /* 0x000e240000001000 */
[----:B0-----:R-:W-:-:S04]  /*0990*/  @P0 FFMA R7, R6, R3, -1 ;  /* 0xbf80000006070423 */ /* 0x001fc80000000003 */
[----:B------:R-:W-:-:S04]  /*09a0*/  @P0 FADD.FTZ R8, -R7, -RZ ;  /* 0x800000ff07080221 */ /* 0x000fc80000010100 */
[----:B------:R-:W-:-:S04]  /*09b0*/  @P0 FFMA R3, R3, R8, R3 ;  /* 0x0000000803030223 */ /* 0x000fc80000000003 */
[----:B------:R-:W-:Y:S01]  /*09c0*/  @P0 FFMA R5, R3, 1.84467440737095516160e+19, RZ ;  /* 0x5f80000003050823 */ /* 0x000fe200000000ff */
[----:B------:R-:W-:Y:S06]  /*09d0*/  BRA `(.L_x_39) ;  /* 0x0000000000887947 */ /* 0x000fec0003800000 */
.L_x_38:
[----:B------:R-:W-:-:S04]  /*09e0*/  IADD3 R11, PT, PT, R9, -0xfd, RZ ;  /* 0xffffff03090b7810 */ /* 0x000fc80007ffe0ff */
[----:B------:R-:W-:-:S13]  /*09f0*/  ISETP.GT.U32.AND P0, PT, R11, 0x1, PT ;  /* 0x000000010b00780c */ /* 0x000fda0003f04070 */
[----:B------:R-:W-:Y:S05]  /*0a00*/  @P0 BRA `(.L_x_40) ;  /* 0x0000000000780947 */ /* 0x000fea0003800000 */
[----:B------:R-:W-:Y:S01]  /*0a10*/  LOP3.LUT R3, R2, 0x7fffff, RZ, 0xc0, !PT ;  /* 0x007fffff02037812 */ /* 0x000fe200078ec0ff */
[----:B------:R-:W-:-:S03]  /*0a20*/  HFMA2 R8, -RZ, RZ, 0, 1.78813934326171875e-07 ;  /* 0x00000003ff087431 */ /* 0x000fc600000001ff */
[----:B------:R-:W-:-:S04]  /*0a30*/  LOP3.LUT R3, R3, 0x3f800000, RZ, 0xfc, !PT ;  /* 0x3f80000003037812 */ /* 0x000fc800078efcff */
[----:B------:R-:W0:Y:S01]  /*0a40*/  MUFU.RCP R6, R3 ;  /* 0x0000000300067308 */ /* 0x000e220000001000 */
[----:B------:R-:W-:Y:S01]  /*0a50*/  SHF.L.U32 R8, R8, R11, RZ ;  /* 0x0000000b08087219 */ /* 0x000fe200000006ff */
[----:B0-----:R-:W-:-:S04]  /*0a60*/  FFMA R5, R3, R6, -1 ;  /* 0xbf80000003057423 */ /* 0x001fc80000000006 */
[----:B------:R-:W-:-:S04]  /*0a70*/  FADD.FTZ R5, -R5, -RZ ;  /* 0x800000ff05057221 */ /* 0x000fc80000010100 */
[CCC-:B------:R-:W-:Y:S01]  /*0a80*/  FFMA.RM R7, R6.reuse, R5.reuse, R6.reuse ;  /* 0x0000000506077223 */ /* 0x1c0fe20000004006 */
[----:B------:R-:W-:-:S04]  /*0a90*/  FFMA.RP R6, R6, R5, R6 ;  /* 0x0000000506067223 */ /* 0x000fc80000008006 */
[C---:B------:R-:W-:Y:S02]  /*0aa0*/  LOP3.LUT R5, R7.reuse, 0x7fffff, RZ, 0xc0, !PT ;  /* 0x007fffff07057812 */ /* 0x040fe400078ec0ff */
[----:B------:R-:W-:Y:S02]  /*0ab0*/  FSETP.NEU.FTZ.AND P0, PT, R7, R6, PT ;  /* 0x000000060700720b */ /* 0x000fe40003f1d000 */
[----:B------:R-:W-:Y:S02]  /*0ac0*/  LOP3.LUT R5, R5, 0x800000, RZ, 0xfc, !PT ;  /* 0x0080000005057812 */ /* 0x000fe400078efcff */
[----:B------:R-:W-:Y:S02]  /*0ad0*/  SEL R6, RZ, 0xffffffff, !P0 ;  /* 0xffffffffff067807 */ /* 0x000fe40004000000 */
[----:B------:R-:W-:Y:S02]  /*0ae0*/  LOP3.LUT R8, R8, R5, RZ, 0xc0, !PT ;  /* 0x0000000508087212 */ /* 0x000fe400078ec0ff */
[----:B------:R-:W-:-:S02]  /*0af0*/  IADD3 R6, PT, PT, -R6, RZ, RZ ;  /* 0x000000ff06067210 */ /* 0x000fc40007ffe1ff */
[-C--:B------:R-:W-:Y:S02]  /*0b00*/  SHF.R.U32.HI R8, RZ, R11.reuse, R8 ;  /* 0x0000000bff087219 */ /* 0x080fe40000011608 */
[----:B------:R-:W-:Y:S02]  /*0b10*/  LOP3.LUT P1, RZ, R6, R11, R5, 0xf8, !PT ;  /* 0x0000000b06ff7212 */ /* 0x000fe4000782f805 */
[C---:B------:R-:W-:Y:S02]  /*0b20*/  LOP3.LUT P0, RZ, R8.reuse, 0x1, RZ, 0xc0, !PT ;  /* 0x0000000108ff7812 */ /* 0x040fe4000780c0ff */
[----:B------:R-:W-:Y:S02]  /*0b30*/  LOP3.LUT P2, RZ, R8, 0x2, RZ, 0xc0, !PT ;  /* 0x0000000208ff7812 */ /* 0x000fe4000784c0ff */
[----:B------:R-:W-:Y:S02]  /*0b40*/  IADD3 R6, PT, PT, R9, -0xfc, RZ ;  /* 0xffffff0409067810 */ /* 0x000fe40007ffe0ff */
[----:B------:R-:W-:-:S02]  /*0b50*/  PLOP3.LUT P0, PT, P0, P1, P2, 0xe0, 0x0 ;  /* 0x000000000000781c */ /* 0x000fc40000703c20 */
[----:B------:R-:W-:Y:S02]  /*0b60*/  LOP3.LUT P1, RZ, R2, 0x7fffff, RZ, 0xc0, !PT ;  /* 0x007fffff02ff7812 */ /* 0x000fe4000782c0ff */
[----:B------:R-:W-:Y:S02]  /*0b70*/  SEL R3, RZ, 0x1, !P0 ;  /* 0x00000001ff037807 */ /* 0x000fe40004000000 */
[----:B------:R-:W-:-:S03]  /*0b80*/  SHF.R.U32.HI R5, RZ, R6, R5 ;  /* 0x00000006ff057219 */ /* 0x000fc60000011605 */
[----:B------:R-:W-:-:S05]  /*0b90*/  IMAD.MOV R3, RZ, RZ, -R3 ;  /* 0x000000ffff037224 */ /* 0x000fca00078e0a03 */
[----:B------:R-:W-:-:S13]  /*0ba0*/  ISETP.GE.AND P0, PT, R3, RZ, PT ;  /* 0x000000ff0300720c */ /* 0x000fda0003f06270 */
[----:B------:R-:W-:-:S04]  /*0bb0*/  @!P0 IADD3 R5, PT, PT, R5, 0x1, RZ ;  /* 0x0000000105058810 */ /* 0x000fc80007ffe0ff */
[----:B------:R-:W-:-:S04]  /*0bc0*/  @!P1 SHF.L.U32 R5, R5, 0x1, RZ ;  /* 0x0000000105059819 */ /* 0x000fc800000006ff */
[----:B------:R-:W-:Y:S01]  /*0bd0*/  LOP3.LUT R5, R5, 0x80000000, R2, 0xf8, !PT ;  /* 0x8000000005057812 */ /* 0x000fe200078ef802 */
[----:B------:R-:W-:Y:S06]  /*0be0*/  BRA `(.L_x_39) ;  /* 0x0000000000047947 */ /* 0x000fec0003800000 */
.L_x_40:
[----:B------:R0:W1:Y:S02]  /*0bf0*/  MUFU.RCP R5, R2 ;  /* 0x0000000200057308 */ /* 0x0000640000001000 */
.L_x_39:
[----:B------:R-:W-:Y:S05]  /*0c00*/  BSYNC.RECONVERGENT B1 ;  /* 0x0000000000017941 */ /* 0x000fea0003800200 */
.L_x_37:
[----:B01----:R-:W-:Y:S01]  /*0c10*/  MOV R2, R5 ;  /* 0x0000000500027202 */ /* 0x003fe20000000f00 */
[----:B------:R-:W-:-:S04]  /*0c20*/  HFMA2 R5, -RZ, RZ, 0, 0 ;  /* 0x00000000ff057431 */ /* 0x000fc800000001ff */
[----:B------:R-:W-:Y:S05]  /*0c30*/  RET.REL.NODEC R4 `(_Z15decoder_forwardPKfPfS0_i) ;  /* 0xfffffff004f07950 */ /* 0x000fea0003c3ffff */
.L_x_41:
        /* <DEDUP_REMOVED lines=12> */
.L_x_45:


//--------------------- .text._Z15encoder_forwardPKfPfS0_i --------------------------
	.section	.text._Z15encoder_forwardPKfPfS0_i,"ax",@progbits
	.align	128
        .global         _Z15encoder_forwardPKfPfS0_i
        .type           _Z15encoder_forwardPKfPfS0_i,@function
        .size           _Z15encoder_forwardPKfPfS0_i,(.L_x_49 - _Z15encoder_forwardPKfPfS0_i)
        .other          _Z15encoder_forwardPKfPfS0_i,@"STO_CUDA_ENTRY STV_DEFAULT"
_Z15encoder_forwardPKfPfS0_i:
.text._Z15encoder_forwardPKfPfS0_i:
[----:B------:R-:W-:Y:S01]  /*0000*/  LDC R1, c[0x0][0x37c] ;  /* 0x0000df00ff017b82 */ /* 0x000fe20000000800 */
[----:B------:R-:W0:Y:S07]  /*0010*/  S2R R3, SR_TID.X ;  /* 0x0000000000037919 */ /* 0x000e2e0000002100 */
[----:B------:R-:W0:Y:S01]  /*0020*/  S2UR UR5, SR_CTAID.X ;  /* 0x00000000000579c3 */ /* 0x000e220000002500 */
[----:B------:R-:W1:Y:S07]  /*0030*/  LDCU UR4, c[0x0][0x398] ;  /* 0x00007300ff0477ac */ /* 0x000e6e0008000800 */
[----:B------:R-:W0:Y:S01]  /*0040*/  LDC R0, c[0x0][0x360] ;  /* 0x0000d800ff007b82 */ /* 0x000e220000000800 */
[----:B-1----:R-:W-:Y:S01]  /*0050*/  USHF.L.U32 UR4, UR4, 0x7, URZ ;  /* 0x0000000704047899 */ /* 0x002fe200080006ff */
[----:B0-----:R-:W-:-:S05]  /*0060*/  IMAD R0, R0, UR5, R3 ;  /* 0x0000000500007c24 */ /* 0x001fca000f8e0203 */
[----:B------:R-:W-:-:S13]  /*0070*/  ISETP.GE.AND P0, PT, R0, UR4, PT ;  /* 0x0000000400007c0c */ /* 0x000fda000bf06270 */
[----:B------:R-:W-:Y:S05]  /*0080*/  @P0 EXIT ;  /* 0x000000000000094d */ /* 0x000fea0003800000 */
[----:B------:R-:W0:Y:S01]  /*0090*/  LDCU.64 UR8, c[0x0][0x380] ;  /* 0x00007000ff0877ac */ /* 0x000e220008000a00 */
[----:B------:R-:W-:Y:S01]  /*00a0*/  SHF.R.S32.HI R3, RZ, 0x1f, R0 ;  /* 0x0000001fff037819 */ /* 0x000fe20000011400 */
[----:B------:R-:W-:Y:S01]  /*00b0*/  HFMA2 R14, -RZ, RZ, 0, 0 ;  /* 0x00000000ff0e7431 */ /* 0x000fe200000001ff */
[----:B------:R-:W1:Y:S02]  /*00c0*/  LDCU.64 UR10, c[0x0][0x390] ;  /* 0x00007200ff0a77ac */ /* 0x000e640008000a00 */
[----:B------:R-:W-:Y:S01]  /*00d0*/  LEA.HI R3, R3, R0, RZ, 0x7 ;  /* 0x0000000003037211 */ /* 0x000fe200078f38ff */
[----:B------:R-:W2:Y:S03]  /*00e0*/  LDCU.64 UR12, c[0x0][0x358] ;  /* 0x00006b00ff0c77ac */ /* 0x000ea60008000a00 */
[----:B------:R-:W-:Y:S02]  /*00f0*/  LOP3.LUT R5, R3, 0xffffff80, RZ, 0xc0, !PT ;  /* 0xffffff8003057812 */ /* 0x000fe400078ec0ff */
[----:B------:R-:W-:Y:S01]  /*0100*/  SHF.R.S32.HI R3, RZ, 0x7, R3 ;  /* 0x00000007ff037819 */ /* 0x000fe20000011403 */
[----:B------:R-:W-:Y:S01]  /*0110*/  UMOV UR4, URZ ;  /* 0x000000ff00047c82 */ /* 0x000fe20008000000 */
[----:B------:R-:W-:-:S03]  /*0120*/  IADD3 R6, PT, PT, R0, -R5, RZ ;  /* 0x8000000500067210 */ /* 0x000fc60007ffe0ff */
[----:B------:R-:W-:Y:S01]  /*0130*/  IMAD R7, R3, 0x310, RZ ;  /* 0x0000031003077824 */ /* 0x000fe200078e02ff */
[----:B0-----:R-:W-:Y:S02]  /*0140*/  UIADD3 UR7, UP0, UPT, UR8, 0x20, URZ ;  /* 0x0000002008077890 */ /* 0x001fe4000ff1e0ff */
[----:B-1----:R-:W-:Y:S02]  /*0150*/  UIADD3 UR5, UP1, UPT, UR10, 0x1000, URZ ;  /* 0x000010000a057890 */ /* 0x002fe4000ff3e0ff */
[----:B------:R-:W-:Y:S02]  /*0160*/  UIADD3.X UR8, UPT, UPT, URZ, UR9, URZ, UP0, !UPT ;  /* 0x00000009ff087290 */ /* 0x000fe400087fe4ff */
[----:B--2---:R-:W-:-:S12]  /*0170*/  UIADD3.X UR6, UPT, UPT, URZ, UR11, URZ, UP1, !UPT ;  /* 0x0000000bff067290 */ /* 0x004fd80008ffe4ff */
.L_x_42:
[----:B------:R-:W-:Y:S02]  /*0180*/  MOV R4, UR7 ;  /* 0x0000000700047c02 */ /* 0x000fe40008000f00 */
[----:B------:R-:W-:Y:S02]  /*0190*/  MOV R5, UR8 ;  /* 0x0000000800057c02 */ /* 0x000fe40008000f00 */
        /* <DEDUP_REMOVED lines=57> */
[----:B------:R-:W0:Y:S01]  /*0530*/  LDC.64 R2, c[0x0][0x388] ;  /* 0x0000e200ff027b82 */ /* 0x000e220000000a00 */
[----:B------:R-:W-:Y:S01]  /*0540*/  FMNMX R5, RZ, R14, !PT ;  /* 0x0000000eff057209 */ /* 0x000fe20007800000 */
[----:B0-----:R-:W-:-:S05]  /*0550*/  IMAD.WIDE R2, R0, 0x4, R2 ;  /* 0x0000000400027825 */ /* 0x001fca00078e0202 */
[----:B------:R-:W-:Y:S01]  /*0560*/  STG.E desc[UR12][R2.64], R5 ;  /* 0x0000000502007986 */ /* 0x000fe2000c10190c */
[----:B------:R-:W-:Y:S05]  /*0570*/  EXIT ;  /* 0x000000000000794d */ /* 0x000fea0003800000 */
.L_x_43:
        /* <DEDUP_REMOVED lines=16> */
.L_x_49:


//--------------------- .nv.shared.reserved.0     --------------------------
	.section	.nv.shared.reserved.0,"aw",@nobits
	.weak		__nv_reservedSMEM_offset_0_alias
	.size		__nv_reservedSMEM_offset_0_alias, 0, 64
	.other		__nv_reservedSMEM_offset_0_alias,@"STO_CUDA_RESERVED_SHARED STV_DEFAULT"
__nv_reservedSMEM_offset_0_alias:
	.zero		0
	.zero		64


//--------------------- .nv.constant0._Z14update_weightsPfS_i --------------------------
	.section	.nv.constant0._Z14update_weightsPfS_i,"a",@progbits
	.sectionflags	@""
	.align	4
.nv.constant0._Z14update_weightsPfS_i:
	.zero		916


//--------------------- .nv.constant0._Z26compute_loss_and_gradientsPKfS0_S0_PfS1_S1_S1_S0_S0_i --------------------------
	.section	.nv.constant0._Z26compute_loss_and_gradientsPKfS0_S0_PfS1_S1_S1_S0_S0_i,"a",@progbits
	.sectionflags	@""
	.align	4
.nv.constant0._Z26compute_loss_and_gradientsPKfS0_S0_PfS1_S1_S1_S0_S0_i:
	.zero		972


//--------------------- .nv.constant0._Z15decoder_forwardPKfPfS0_i --------------------------
	.section	.nv.constant0._Z15decoder_forwardPKfPfS0_i,"a",@progbits
	.sectionflags	@""
	.align	4
.nv.constant0._Z15decoder_forwardPKfPfS0_i:
	.zero		924


//--------------------- .nv.constant0._Z15encoder_forwardPKfPfS0_i --------------------------
	.section	.nv.constant0._Z15encoder_forwardPKfPfS0_i,"a",@progbits
	.sectionflags	@""
	.align	4
.nv.constant0._Z15encoder_forwardPKfPfS0_i:
	.zero		924


//--------------------- SYMBOLS --------------------------

	.type		.nv.reservedSmem.offset0,@object
	.size		.nv.reservedSmem.offset0,0x4
